//
// Generated by NVIDIA NVVM Compiler
//
// Compiler Build ID: CL-36424714
// Cuda compilation tools, release 13.0, V13.0.88
// Based on NVVM 20.0.0
//

.version 9.0
.target sm_100
.address_size 64

	// .globl	_Z18mini_mandel_kernelPjffii
// _ZZ8row_calcPjfffiiE12threadscores has been demoted

.visible .entry _Z18mini_mandel_kernelPjffii(
	.param .u64 .ptr .align 1 _Z18mini_mandel_kernelPjffii_param_0,
	.param .f32 _Z18mini_mandel_kernelPjffii_param_1,
	.param .f32 _Z18mini_mandel_kernelPjffii_param_2,
	.param .u32 _Z18mini_mandel_kernelPjffii_param_3,
	.param .u32 _Z18mini_mandel_kernelPjffii_param_4
)
{
	.reg .pred 	%p<12>;
	.reg .b32 	%r<33>;
	.reg .b32 	%f<79>;
	.reg .b64 	%rd<5>;

	ld.param.u64 	%rd1, [_Z18mini_mandel_kernelPjffii_param_0];
	ld.param.f32 	%f77, [_Z18mini_mandel_kernelPjffii_param_1];
	ld.param.f32 	%f78, [_Z18mini_mandel_kernelPjffii_param_2];
	ld.param.u32 	%r17, [_Z18mini_mandel_kernelPjffii_param_3];
	ld.param.u32 	%r18, [_Z18mini_mandel_kernelPjffii_param_4];
	mov.u32 	%r1, %ctaid.x;
	mov.u32 	%r2, %ctaid.y;
	mov.u32 	%r3, %nctaid.x;
	shr.u32 	%r20, %r3, 1;
	sub.s32 	%r21, %r1, %r20;
	cvt.rn.f32.s32 	%f24, %r21;
	mul.f32 	%f25, %f24, 0f40800000;
	cvt.rn.f32.u32 	%f26, %r3;
	div.rn.f32 	%f27, %f25, %f26;
	add.f32 	%f1, %f27, 0fBF800000;
	sub.s32 	%r22, %r2, %r20;
	cvt.rn.f32.s32 	%f28, %r22;
	mul.f32 	%f29, %f28, 0f40800000;
	div.rn.f32 	%f30, %f29, %f26;
	add.f32 	%f2, %f30, 0f00000000;
	setp.lt.s32 	%p1, %r18, 1;
	mov.b32 	%r32, 0;
	@%p1 bra 	$L__BB0_15;
	setp.lt.s32 	%p2, %r17, 1;
	@%p2 bra 	$L__BB0_12;
	and.b32  	%r4, %r17, 3;
	and.b32  	%r25, %r17, 2147483644;
	neg.s32 	%r5, %r25;
	mov.b32 	%r32, 0;
	mov.u32 	%r28, %r32;
$L__BB0_3:
	setp.lt.u32 	%p5, %r17, 4;
	@%p5 bra 	$L__BB0_6;
	mov.u32 	%r29, %r5;
$L__BB0_5:
	mul.f32 	%f33, %f77, %f77;
	mul.f32 	%f34, %f78, %f78;
	sub.f32 	%f35, %f33, %f34;
	add.f32 	%f36, %f1, %f35;
	add.f32 	%f37, %f77, %f77;
	fma.rn.f32 	%f38, %f37, %f78, %f2;
	mul.f32 	%f39, %f36, %f36;
	mul.f32 	%f40, %f38, %f38;
	sub.f32 	%f41, %f39, %f40;
	add.f32 	%f42, %f1, %f41;
	add.f32 	%f43, %f36, %f36;
	fma.rn.f32 	%f44, %f43, %f38, %f2;
	mul.f32 	%f45, %f42, %f42;
	mul.f32 	%f46, %f44, %f44;
	sub.f32 	%f47, %f45, %f46;
	add.f32 	%f48, %f1, %f47;
	add.f32 	%f49, %f42, %f42;
	fma.rn.f32 	%f50, %f49, %f44, %f2;
	mul.f32 	%f51, %f48, %f48;
	mul.f32 	%f52, %f50, %f50;
	sub.f32 	%f53, %f51, %f52;
	add.f32 	%f77, %f1, %f53;
	add.f32 	%f54, %f48, %f48;
	fma.rn.f32 	%f78, %f54, %f50, %f2;
	add.s32 	%r29, %r29, 4;
	setp.eq.s32 	%p6, %r29, 0;
	@%p6 bra 	$L__BB0_6;
	bra.uni 	$L__BB0_5;
$L__BB0_6:
	setp.eq.s32 	%p7, %r4, 0;
	@%p7 bra 	$L__BB0_10;
	setp.eq.s32 	%p8, %r4, 1;
	mul.f32 	%f55, %f77, %f77;
	mul.f32 	%f56, %f78, %f78;
	sub.f32 	%f57, %f55, %f56;
	add.f32 	%f13, %f1, %f57;
	add.f32 	%f58, %f77, %f77;
	fma.rn.f32 	%f78, %f58, %f78, %f2;
	mov.f32 	%f77, %f13;
	@%p8 bra 	$L__BB0_10;
	setp.eq.s32 	%p9, %r4, 2;
	mul.f32 	%f59, %f13, %f13;
	mul.f32 	%f60, %f78, %f78;
	sub.f32 	%f61, %f59, %f60;
	add.f32 	%f77, %f1, %f61;
	add.f32 	%f62, %f13, %f13;
	fma.rn.f32 	%f78, %f62, %f78, %f2;
	@%p9 bra 	$L__BB0_10;
	mul.f32 	%f63, %f77, %f77;
	mul.f32 	%f64, %f78, %f78;
	sub.f32 	%f65, %f63, %f64;
	add.f32 	%f17, %f1, %f65;
	add.f32 	%f66, %f77, %f77;
	fma.rn.f32 	%f78, %f66, %f78, %f2;
	mov.f32 	%f77, %f17;
$L__BB0_10:
	mul.f32 	%f67, %f78, %f78;
	fma.rn.f32 	%f68, %f77, %f77, %f67;
	setp.gtu.f32 	%p10, %f68, 0f40800000;
	@%p10 bra 	$L__BB0_15;
	add.s32 	%r32, %r32, %r28;
	add.s32 	%r28, %r28, 1;
	setp.eq.s32 	%p11, %r28, %r18;
	@%p11 bra 	$L__BB0_15;
	bra.uni 	$L__BB0_3;
$L__BB0_12:
	mul.f32 	%f31, %f78, %f78;
	fma.rn.f32 	%f21, %f77, %f77, %f31;
	mov.b32 	%r32, 0;
	mov.u32 	%r31, %r32;
$L__BB0_13:
	setp.gtu.f32 	%p3, %f21, 0f40800000;
	@%p3 bra 	$L__BB0_15;
	add.s32 	%r32, %r32, %r31;
	add.s32 	%r31, %r31, 1;
	setp.ne.s32 	%p4, %r31, %r18;
	@%p4 bra 	$L__BB0_13;
$L__BB0_15:
	cvta.to.global.u64 	%rd2, %rd1;
	mad.lo.s32 	%r26, %r2, %r3, %r1;
	mul.wide.u32 	%rd3, %r26, 4;
	add.s64 	%rd4, %rd2, %rd3;
	st.global.u32 	[%rd4], %r32;
	ret;

}
	// .globl	_Z8row_calcPjfffii
.visible .entry _Z8row_calcPjfffii(
	.param .u64 .ptr .align 1 _Z8row_calcPjfffii_param_0,
	.param .f32 _Z8row_calcPjfffii_param_1,
	.param .f32 _Z8row_calcPjfffii_param_2,
	.param .f32 _Z8row_calcPjfffii_param_3,
	.param .u32 _Z8row_calcPjfffii_param_4,
	.param .u32 _Z8row_calcPjfffii_param_5
)
{
	.reg .pred 	%p<34>;
	.reg .b32 	%r<311>;
	.reg .b32 	%f<82>;
	.reg .b64 	%rd<5>;
	// demoted variable
	.shared .align 4 .b8 _ZZ8row_calcPjfffiiE12threadscores[1024];
	ld.param.u64 	%rd1, [_Z8row_calcPjfffii_param_0];
	ld.param.f32 	%f24, [_Z8row_calcPjfffii_param_1];
	ld.param.f32 	%f25, [_Z8row_calcPjfffii_param_2];
	ld.param.f32 	%f81, [_Z8row_calcPjfffii_param_3];
	ld.param.u32 	%r97, [_Z8row_calcPjfffii_param_4];
	ld.param.u32 	%r98, [_Z8row_calcPjfffii_param_5];
	bar.sync 	0;
	mov.u32 	%r1, %ctaid.x;
	mov.u32 	%r2, %tid.x;
	mov.u32 	%r3, %tid.y;
	mov.u32 	%r4, %ntid.x;
	shr.u32 	%r100, %r4, 1;
	sub.s32 	%r101, %r2, %r100;
	cvt.rn.f32.s32 	%f26, %r101;
	mul.f32 	%f27, %f26, 0f40800000;
	cvt.rn.f32.u32 	%f28, %r4;
	div.rn.f32 	%f29, %f27, %f28;
	add.f32 	%f1, %f29, 0fBF800000;
	sub.s32 	%r102, %r3, %r100;
	cvt.rn.f32.s32 	%f30, %r102;
	mul.f32 	%f31, %f30, 0f40800000;
	div.rn.f32 	%f32, %f31, %f28;
	add.f32 	%f2, %f32, 0f00000000;
	cvt.rn.f32.u32 	%f33, %r1;
	fma.rn.f32 	%f80, %f24, %f33, %f25;
	setp.lt.s32 	%p1, %r98, 1;
	mov.b32 	%r278, 0;
	@%p1 bra 	$L__BB1_17;
	setp.lt.s32 	%p2, %r97, 1;
	@%p2 bra 	$L__BB1_11;
	and.b32  	%r5, %r97, 3;
	and.b32  	%r119, %r97, 2147483644;
	neg.s32 	%r6, %r119;
	mov.b32 	%r278, 0;
	mov.u32 	%r268, %r278;
$L__BB1_3:
	setp.lt.u32 	%p9, %r97, 4;
	@%p9 bra 	$L__BB1_6;
	mov.u32 	%r269, %r6;
$L__BB1_5:
	mul.f32 	%f36, %f80, %f80;
	mul.f32 	%f37, %f81, %f81;
	sub.f32 	%f38, %f36, %f37;
	add.f32 	%f39, %f1, %f38;
	add.f32 	%f40, %f80, %f80;
	fma.rn.f32 	%f41, %f40, %f81, %f2;
	mul.f32 	%f42, %f39, %f39;
	mul.f32 	%f43, %f41, %f41;
	sub.f32 	%f44, %f42, %f43;
	add.f32 	%f45, %f1, %f44;
	add.f32 	%f46, %f39, %f39;
	fma.rn.f32 	%f47, %f46, %f41, %f2;
	mul.f32 	%f48, %f45, %f45;
	mul.f32 	%f49, %f47, %f47;
	sub.f32 	%f50, %f48, %f49;
	add.f32 	%f51, %f1, %f50;
	add.f32 	%f52, %f45, %f45;
	fma.rn.f32 	%f53, %f52, %f47, %f2;
	mul.f32 	%f54, %f51, %f51;
	mul.f32 	%f55, %f53, %f53;
	sub.f32 	%f56, %f54, %f55;
	add.f32 	%f80, %f1, %f56;
	add.f32 	%f57, %f51, %f51;
	fma.rn.f32 	%f81, %f57, %f53, %f2;
	add.s32 	%r269, %r269, 4;
	setp.ne.s32 	%p10, %r269, 0;
	@%p10 bra 	$L__BB1_5;
$L__BB1_6:
	setp.eq.s32 	%p11, %r5, 0;
	@%p11 bra 	$L__BB1_10;
	setp.eq.s32 	%p12, %r5, 1;
	mul.f32 	%f58, %f80, %f80;
	mul.f32 	%f59, %f81, %f81;
	sub.f32 	%f60, %f58, %f59;
	add.f32 	%f14, %f1, %f60;
	add.f32 	%f61, %f80, %f80;
	fma.rn.f32 	%f81, %f61, %f81, %f2;
	mov.f32 	%f80, %f14;
	@%p12 bra 	$L__BB1_10;
	setp.eq.s32 	%p13, %r5, 2;
	mul.f32 	%f62, %f14, %f14;
	mul.f32 	%f63, %f81, %f81;
	sub.f32 	%f64, %f62, %f63;
	add.f32 	%f80, %f1, %f64;
	add.f32 	%f65, %f14, %f14;
	fma.rn.f32 	%f81, %f65, %f81, %f2;
	@%p13 bra 	$L__BB1_10;
	mul.f32 	%f66, %f80, %f80;
	mul.f32 	%f67, %f81, %f81;
	sub.f32 	%f68, %f66, %f67;
	add.f32 	%f18, %f1, %f68;
	add.f32 	%f69, %f80, %f80;
	fma.rn.f32 	%f81, %f69, %f81, %f2;
	mov.f32 	%f80, %f18;
$L__BB1_10:
	mul.f32 	%f70, %f81, %f81;
	fma.rn.f32 	%f71, %f80, %f80, %f70;
	setp.le.f32 	%p14, %f71, 0f40800000;
	selp.b32 	%r120, %r268, 0, %p14;
	add.s32 	%r278, %r120, %r278;
	add.s32 	%r268, %r268, 1;
	setp.eq.s32 	%p15, %r268, %r98;
	@%p15 bra 	$L__BB1_17;
	bra.uni 	$L__BB1_3;
$L__BB1_11:
	mul.f32 	%f34, %f81, %f81;
	fma.rn.f32 	%f22, %f80, %f80, %f34;
	and.b32  	%r13, %r98, 3;
	setp.lt.u32 	%p3, %r98, 4;
	mov.b32 	%r278, 0;
	mov.u32 	%r276, %r278;
	@%p3 bra 	$L__BB1_14;
	and.b32  	%r276, %r98, 2147483644;
	mov.b32 	%r278, 0;
	mov.u32 	%r271, %r278;
$L__BB1_13:
	setp.le.f32 	%p4, %f22, 0f40800000;
	selp.b32 	%r106, %r271, 0, %p4;
	add.s32 	%r107, %r106, %r278;
	add.s32 	%r108, %r271, 1;
	selp.b32 	%r109, %r108, 0, %p4;
	add.s32 	%r110, %r109, %r107;
	add.s32 	%r111, %r271, 2;
	selp.b32 	%r112, %r111, 0, %p4;
	add.s32 	%r113, %r112, %r110;
	add.s32 	%r114, %r271, 3;
	selp.b32 	%r115, %r114, 0, %p4;
	add.s32 	%r278, %r115, %r113;
	add.s32 	%r271, %r271, 4;
	setp.ne.s32 	%p5, %r271, %r276;
	@%p5 bra 	$L__BB1_13;
$L__BB1_14:
	setp.eq.s32 	%p6, %r13, 0;
	@%p6 bra 	$L__BB1_17;
	mov.b32 	%r277, 0;
$L__BB1_16:
	.pragma "nounroll";
	setp.le.f32 	%p7, %f22, 0f40800000;
	selp.b32 	%r117, %r276, 0, %p7;
	add.s32 	%r278, %r117, %r278;
	add.s32 	%r276, %r276, 1;
	add.s32 	%r277, %r277, 1;
	setp.ne.s32 	%p8, %r277, %r13;
	@%p8 bra 	$L__BB1_16;
$L__BB1_17:
	shl.b32 	%r121, %r2, 6;
	mov.u32 	%r122, _ZZ8row_calcPjfffiiE12threadscores;
	add.s32 	%r29, %r122, %r121;
	shl.b32 	%r123, %r3, 2;
	add.s32 	%r124, %r29, %r123;
	st.shared.u32 	[%r124], %r278;
	bar.sync 	0;
	setp.ne.s32 	%p16, %r3, 0;
	@%p16 bra 	$L__BB1_31;
	and.b32  	%r30, %r4, 15;
	setp.lt.u32 	%p17, %r4, 16;
	mov.b32 	%r294, 0;
	mov.u32 	%r287, %r294;
	@%p17 bra 	$L__BB1_21;
	and.b32  	%r287, %r4, 2032;
	and.b32  	%r128, %r4, -16;
	neg.s32 	%r280, %r128;
	add.s32 	%r131, %r121, %r122;
	add.s32 	%r279, %r131, 32;
	mov.b32 	%r294, 0;
$L__BB1_20:
	.pragma "nounroll";
	ld.shared.u32 	%r132, [%r279+-32];
	add.s32 	%r133, %r132, %r294;
	ld.shared.u32 	%r134, [%r279+-28];
	add.s32 	%r135, %r134, %r133;
	ld.shared.u32 	%r136, [%r279+-24];
	add.s32 	%r137, %r136, %r135;
	ld.shared.u32 	%r138, [%r279+-20];
	add.s32 	%r139, %r138, %r137;
	ld.shared.u32 	%r140, [%r279+-16];
	add.s32 	%r141, %r140, %r139;
	ld.shared.u32 	%r142, [%r279+-12];
	add.s32 	%r143, %r142, %r141;
	ld.shared.u32 	%r144, [%r279+-8];
	add.s32 	%r145, %r144, %r143;
	ld.shared.u32 	%r146, [%r279+-4];
	add.s32 	%r147, %r146, %r145;
	ld.shared.u32 	%r148, [%r279];
	add.s32 	%r149, %r148, %r147;
	ld.shared.u32 	%r150, [%r279+4];
	add.s32 	%r151, %r150, %r149;
	ld.shared.u32 	%r152, [%r279+8];
	add.s32 	%r153, %r152, %r151;
	ld.shared.u32 	%r154, [%r279+12];
	add.s32 	%r155, %r154, %r153;
	ld.shared.u32 	%r156, [%r279+16];
	add.s32 	%r157, %r156, %r155;
	ld.shared.u32 	%r158, [%r279+20];
	add.s32 	%r159, %r158, %r157;
	ld.shared.u32 	%r160, [%r279+24];
	add.s32 	%r161, %r160, %r159;
	ld.shared.u32 	%r162, [%r279+28];
	add.s32 	%r294, %r162, %r161;
	add.s32 	%r280, %r280, 16;
	add.s32 	%r279, %r279, 64;
	setp.ne.s32 	%p18, %r280, 0;
	@%p18 bra 	$L__BB1_20;
$L__BB1_21:
	setp.eq.s32 	%p19, %r30, 0;
	@%p19 bra 	$L__BB1_30;
	and.b32  	%r43, %r4, 7;
	setp.lt.u32 	%p20, %r30, 8;
	@%p20 bra 	$L__BB1_24;
	shl.b32 	%r164, %r287, 2;
	add.s32 	%r165, %r29, %r164;
	ld.shared.u32 	%r166, [%r165];
	add.s32 	%r167, %r166, %r294;
	ld.shared.u32 	%r168, [%r165+4];
	add.s32 	%r169, %r168, %r167;
	ld.shared.u32 	%r170, [%r165+8];
	add.s32 	%r171, %r170, %r169;
	ld.shared.u32 	%r172, [%r165+12];
	add.s32 	%r173, %r172, %r171;
	ld.shared.u32 	%r174, [%r165+16];
	add.s32 	%r175, %r174, %r173;
	ld.shared.u32 	%r176, [%r165+20];
	add.s32 	%r177, %r176, %r175;
	ld.shared.u32 	%r178, [%r165+24];
	add.s32 	%r179, %r178, %r177;
	ld.shared.u32 	%r180, [%r165+28];
	add.s32 	%r294, %r180, %r179;
	add.s32 	%r287, %r287, 8;
$L__BB1_24:
	setp.eq.s32 	%p21, %r43, 0;
	@%p21 bra 	$L__BB1_30;
	and.b32  	%r49, %r4, 3;
	setp.lt.u32 	%p22, %r43, 4;
	@%p22 bra 	$L__BB1_27;
	shl.b32 	%r182, %r287, 2;
	add.s32 	%r183, %r29, %r182;
	ld.shared.u32 	%r184, [%r183];
	add.s32 	%r185, %r184, %r294;
	ld.shared.u32 	%r186, [%r183+4];
	add.s32 	%r187, %r186, %r185;
	ld.shared.u32 	%r188, [%r183+8];
	add.s32 	%r189, %r188, %r187;
	ld.shared.u32 	%r190, [%r183+12];
	add.s32 	%r294, %r190, %r189;
	add.s32 	%r287, %r287, 4;
$L__BB1_27:
	setp.eq.s32 	%p23, %r49, 0;
	@%p23 bra 	$L__BB1_30;
	shl.b32 	%r192, %r287, 2;
	add.s32 	%r193, %r121, %r192;
	add.s32 	%r292, %r122, %r193;
	neg.s32 	%r291, %r49;
$L__BB1_29:
	.pragma "nounroll";
	ld.shared.u32 	%r195, [%r292];
	add.s32 	%r294, %r195, %r294;
	add.s32 	%r292, %r292, 4;
	add.s32 	%r291, %r291, 1;
	setp.ne.s32 	%p24, %r291, 0;
	@%p24 bra 	$L__BB1_29;
$L__BB1_30:
	st.shared.u32 	[%r29], %r294;
$L__BB1_31:
	bar.sync 	0;
	or.b32  	%r196, %r2, %r3;
	setp.ne.s32 	%p25, %r196, 0;
	@%p25 bra 	$L__BB1_45;
	and.b32  	%r64, %r4, 15;
	setp.lt.u32 	%p26, %r4, 16;
	mov.b32 	%r310, 0;
	mov.u32 	%r303, %r310;
	@%p26 bra 	$L__BB1_35;
	and.b32  	%r303, %r4, 2032;
	add.s32 	%r295, %r122, 512;
	and.b32  	%r202, %r4, -16;
	neg.s32 	%r296, %r202;
	mov.b32 	%r310, 0;
$L__BB1_34:
	.pragma "nounroll";
	ld.shared.u32 	%r203, [%r295+-512];
	add.s32 	%r204, %r203, %r310;
	ld.shared.u32 	%r205, [%r295+-448];
	add.s32 	%r206, %r205, %r204;
	ld.shared.u32 	%r207, [%r295+-384];
	add.s32 	%r208, %r207, %r206;
	ld.shared.u32 	%r209, [%r295+-320];
	add.s32 	%r210, %r209, %r208;
	ld.shared.u32 	%r211, [%r295+-256];
	add.s32 	%r212, %r211, %r210;
	ld.shared.u32 	%r213, [%r295+-192];
	add.s32 	%r214, %r213, %r212;
	ld.shared.u32 	%r215, [%r295+-128];
	add.s32 	%r216, %r215, %r214;
	ld.shared.u32 	%r217, [%r295+-64];
	add.s32 	%r218, %r217, %r216;
	ld.shared.u32 	%r219, [%r295];
	add.s32 	%r220, %r219, %r218;
	ld.shared.u32 	%r221, [%r295+64];
	add.s32 	%r222, %r221, %r220;
	ld.shared.u32 	%r223, [%r295+128];
	add.s32 	%r224, %r223, %r222;
	ld.shared.u32 	%r225, [%r295+192];
	add.s32 	%r226, %r225, %r224;
	ld.shared.u32 	%r227, [%r295+256];
	add.s32 	%r228, %r227, %r226;
	ld.shared.u32 	%r229, [%r295+320];
	add.s32 	%r230, %r229, %r228;
	ld.shared.u32 	%r231, [%r295+384];
	add.s32 	%r232, %r231, %r230;
	ld.shared.u32 	%r233, [%r295+448];
	add.s32 	%r310, %r233, %r232;
	add.s32 	%r296, %r296, 16;
	add.s32 	%r295, %r295, 1024;
	setp.ne.s32 	%p27, %r296, 0;
	@%p27 bra 	$L__BB1_34;
$L__BB1_35:
	setp.eq.s32 	%p28, %r64, 0;
	@%p28 bra 	$L__BB1_44;
	and.b32  	%r76, %r4, 7;
	setp.lt.u32 	%p29, %r64, 8;
	@%p29 bra 	$L__BB1_38;
	shl.b32 	%r235, %r303, 6;
	add.s32 	%r237, %r122, %r235;
	ld.shared.u32 	%r238, [%r237];
	add.s32 	%r239, %r238, %r310;
	ld.shared.u32 	%r240, [%r237+64];
	add.s32 	%r241, %r240, %r239;
	ld.shared.u32 	%r242, [%r237+128];
	add.s32 	%r243, %r242, %r241;
	ld.shared.u32 	%r244, [%r237+192];
	add.s32 	%r245, %r244, %r243;
	ld.shared.u32 	%r246, [%r237+256];
	add.s32 	%r247, %r246, %r245;
	ld.shared.u32 	%r248, [%r237+320];
	add.s32 	%r249, %r248, %r247;
	ld.shared.u32 	%r250, [%r237+384];
	add.s32 	%r251, %r250, %r249;
	ld.shared.u32 	%r252, [%r237+448];
	add.s32 	%r310, %r252, %r251;
	add.s32 	%r303, %r303, 8;
$L__BB1_38:
	setp.eq.s32 	%p30, %r76, 0;
	@%p30 bra 	$L__BB1_44;
	and.b32  	%r82, %r4, 3;
	setp.lt.u32 	%p31, %r76, 4;
	@%p31 bra 	$L__BB1_41;
	shl.b32 	%r254, %r303, 6;
	add.s32 	%r256, %r122, %r254;
	ld.shared.u32 	%r257, [%r256];
	add.s32 	%r258, %r257, %r310;
	ld.shared.u32 	%r259, [%r256+64];
	add.s32 	%r260, %r259, %r258;
	ld.shared.u32 	%r261, [%r256+128];
	add.s32 	%r262, %r261, %r260;
	ld.shared.u32 	%r263, [%r256+192];
	add.s32 	%r310, %r263, %r262;
	add.s32 	%r303, %r303, 4;
$L__BB1_41:
	setp.eq.s32 	%p32, %r82, 0;
	@%p32 bra 	$L__BB1_44;
	shl.b32 	%r264, %r303, 6;
	add.s32 	%r308, %r122, %r264;
	neg.s32 	%r307, %r82;
$L__BB1_43:
	.pragma "nounroll";
	ld.shared.u32 	%r266, [%r308];
	add.s32 	%r310, %r266, %r310;
	add.s32 	%r308, %r308, 64;
	add.s32 	%r307, %r307, 1;
	setp.ne.s32 	%p33, %r307, 0;
	@%p33 bra 	$L__BB1_43;
$L__BB1_44:
	cvta.to.global.u64 	%rd2, %rd1;
	mul.wide.u32 	%rd3, %r1, 4;
	add.s64 	%rd4, %rd2, %rd3;
	st.global.u32 	[%rd4], %r310;
$L__BB1_45:
	ret;

}


// ===== COMPILED SASS (sm_100) =====

	.target	sm_100

	.elftype	@"ET_EXEC"


//--------------------- .note.nv.tkinfo           --------------------------
	.section	.note.nv.tkinfo,"",@"SHT_NOTE"
	.sectionflags	@"SHF_NOTE_NV_TKINFO"
	.tkinfo
        /*0018*/ 	.word	0x00000002
        /*0030*/ 	.string	""
        /*0030*/ 	.string	"ptxas"
        /*0030*/ 	.string	"Cuda compilation tools, release 13.0, V13.0.88"
        /*0030*/ 	.string	"Build cuda_13.0.r13.0/compiler.36424714_0"
        /*0030*/ 	.string	"-arch sm_100 -m 64 "



//--------------------- .note.nv.cuinfo           --------------------------
	.section	.note.nv.cuinfo,"",@"SHT_NOTE"
	.sectionflags	@"SHF_NOTE_NV_CUINFO"
        /*0018*/ 	.short	0x0002
        /*001a*/ 	.short	0x0064
        /*001c*/ 	.short	0x0082
	.zero		2


//--------------------- .nv.info                  --------------------------
	.section	.nv.info,"",@"SHT_CUDA_INFO"
	.align	4


	//----- nvinfo : EIATTR_REGCOUNT
	.align		4
        /*0000*/ 	.byte	0x04, 0x2f
        /*0002*/ 	.short	(.L_1 - .L_0)
	.align		4
.L_0:
        /*0004*/ 	.word	index@(_Z18mini_mandel_kernelPjffii)
        /*0008*/ 	.word	0x00000016


	//----- nvinfo : EIATTR_FRAME_SIZE
	.align		4
.L_1:
        /*000c*/ 	.byte	0x04, 0x11
        /*000e*/ 	.short	(.L_3 - .L_2)
	.align		4
.L_2:
        /*0010*/ 	.word	index@($__internal_1_$__cuda_sm3x_div_rn_noftz_f32_slowpath)
        /*0014*/ 	.word	0x00000000


	//----- nvinfo : EIATTR_FRAME_SIZE
	.align		4
.L_3:
        /*0018*/ 	.byte	0x04, 0x11
        /*001a*/ 	.short	(.L_5 - .L_4)
	.align		4
.L_4:
        /*001c*/ 	.word	index@(_Z18mini_mandel_kernelPjffii)
        /*0020*/ 	.word	0x00000000


	//----- nvinfo : EIATTR_REGCOUNT
	.align		4
.L_5:
        /*0024*/ 	.byte	0x04, 0x2f
        /*0026*/ 	.short	(.L_7 - .L_6)
	.align		4
.L_6:
        /*0028*/ 	.word	index@(_Z8row_calcPjfffii)
        /*002c*/ 	.word	0x0000001d


	//----- nvinfo : EIATTR_FRAME_SIZE
	.align		4
.L_7:
        /*0030*/ 	.byte	0x04, 0x11
        /*0032*/ 	.short	(.L_9 - .L_8)
	.align		4
.L_8:
        /*0034*/ 	.word	index@($__internal_0_$__cuda_sm3x_div_rn_noftz_f32_slowpath)
        /*0038*/ 	.word	0x00000000


	//----- nvinfo : EIATTR_FRAME_SIZE
	.align		4
.L_9:
        /*003c*/ 	.byte	0x04, 0x11
        /*003e*/ 	.short	(.L_11 - .L_10)
	.align		4
.L_10:
        /*0040*/ 	.word	index@(_Z8row_calcPjfffii)
        /*0044*/ 	.word	0x00000000


	//----- nvinfo : EIATTR_MIN_STACK_SIZE
	.align		4
.L_11:
        /*0048*/ 	.byte	0x04, 0x12
        /*004a*/ 	.short	(.L_13 - .L_12)
	.align		4
.L_12:
        /*004c*/ 	.word	index@(_Z8row_calcPjfffii)
        /*0050*/ 	.word	0x00000000


	//----- nvinfo : EIATTR_MIN_STACK_SIZE
	.align		4
.L_13:
        /*0054*/ 	.byte	0x04, 0x12
        /*0056*/ 	.short	(.L_15 - .L_14)
	.align		4
.L_14:
        /*0058*/ 	.word	index@(_Z18mini_mandel_kernelPjffii)
        /*005c*/ 	.word	0x00000000
.L_15:


//--------------------- .nv.compat                --------------------------
	.section	.nv.compat,"",@"SHT_CUDA_COMPAT_INFO"
	.align	4
        /*0000*/ 	.byte	0x02, 0x09, 0x00, 0x00, 0x02, 0x02, 0x01, 0x00, 0x02, 0x05, 0x05, 0x00, 0x03, 0x07, 0x01, 0x01
        /*0010*/ 	.byte	0x02, 0x03, 0x00, 0x00, 0x02, 0x06, 0x01, 0x00, 0x04, 0x0b, 0x08, 0x00, 0x01, 0x00, 0x00, 0x00
        /*0020*/ 	.byte	0x00, 0x00, 0x00, 0x00


//--------------------- .nv.info._Z8row_calcPjfffii --------------------------
	.section	.nv.info._Z8row_calcPjfffii,"",@"SHT_CUDA_INFO"
	.sectionflags	@""
	.align	4


	//----- nvinfo : EIATTR_CUDA_API_VERSION
	.align		4
        /*0000*/ 	.byte	0x04, 0x37
        /*0002*/ 	.short	(.L_17 - .L_16)
.L_16:
        /*0004*/ 	.word	0x00000082


	//----- nvinfo : EIATTR_KPARAM_INFO
	.align		4
.L_17:
        /*0008*/ 	.byte	0x04, 0x17
        /*000a*/ 	.short	(.L_19 - .L_18)
.L_18:
        /*000c*/ 	.word	0x00000000
        /*0010*/ 	.short	0x0005
        /*0012*/ 	.short	0x0018
        /*0014*/ 	.byte	0x00, 0xf0, 0x11, 0x00


	//----- nvinfo : EIATTR_KPARAM_INFO
	.align		4
.L_19:
        /*0018*/ 	.byte	0x04, 0x17
        /*001a*/ 	.short	(.L_21 - .L_20)
.L_20:
        /*001c*/ 	.word	0x00000000
        /*0020*/ 	.short	0x0004
        /*0022*/ 	.short	0x0014
        /*0024*/ 	.byte	0x00, 0xf0, 0x11, 0x00


	//----- nvinfo : EIATTR_KPARAM_INFO
	.align		4
.L_21:
        /*0028*/ 	.byte	0x04, 0x17
        /*002a*/ 	.short	(.L_23 - .L_22)
.L_22:
        /*002c*/ 	.word	0x00000000
        /*0030*/ 	.short	0x0003
        /*0032*/ 	.short	0x0010
        /*0034*/ 	.byte	0x00, 0xf0, 0x11, 0x00


	//----- nvinfo : EIATTR_KPARAM_INFO
	.align		4
.L_23:
        /*0038*/ 	.byte	0x04, 0x17
        /*003a*/ 	.short	(.L_25 - .L_24)
.L_24:
        /*003c*/ 	.word	0x00000000
        /*0040*/ 	.short	0x0002
        /*0042*/ 	.short	0x000c
        /*0044*/ 	.byte	0x00, 0xf0, 0x11, 0x00


	//----- nvinfo : EIATTR_KPARAM_INFO
	.align		4
.L_25:
        /*0048*/ 	.byte	0x04, 0x17
        /*004a*/ 	.short	(.L_27 - .L_26)
.L_26:
        /*004c*/ 	.word	0x00000000
        /*0050*/ 	.short	0x0001
        /*0052*/ 	.short	0x0008
        /*0054*/ 	.byte	0x00, 0xf0, 0x11, 0x00


	//----- nvinfo : EIATTR_KPARAM_INFO
	.align		4
.L_27:
        /*0058*/ 	.byte	0x04, 0x17
        /*005a*/ 	.short	(.L_29 - .L_28)
.L_28:
        /*005c*/ 	.word	0x00000000
        /*0060*/ 	.short	0x0000
        /*0062*/ 	.short	0x0000
        /*0064*/ 	.byte	0x00, 0xf5, 0x21, 0x00


	//----- nvinfo : EIATTR_SPARSE_MMA_MASK
	.align		4
.L_29:
        /*0068*/ 	.byte	0x03, 0x50
        /*006a*/ 	.short	0x0000


	//----- nvinfo : EIATTR_MAXREG_COUNT
	.align		4
        /*006c*/ 	.byte	0x03, 0x1b
        /*006e*/ 	.short	0x00ff


	//----- nvinfo : EIATTR_NUM_BARRIERS
	.align		4
        /*0070*/ 	.byte	0x02, 0x4c
        /*0072*/ 	.byte	0x01
	.zero		1


	//----- nvinfo : EIATTR_MERCURY_ISA_VERSION
	.align		4
        /*0074*/ 	.byte	0x03, 0x5f
        /*0076*/ 	.short	0x0101


	//----- nvinfo : EIATTR_VRC_CTA_INIT_COUNT
	.align		4
        /*0078*/ 	.byte	0x02, 0x4a
	.zero		1
	.zero		1


	//----- nvinfo : EIATTR_EXIT_INSTR_OFFSETS
	.align		4
        /*007c*/ 	.byte	0x04, 0x1c
        /*007e*/ 	.short	(.L_31 - .L_30)


	//   ....[0]....
.L_30:
        /*0080*/ 	.word	0x00001330


	//   ....[1]....
        /*0084*/ 	.word	0x00001880


	//----- nvinfo : EIATTR_CRS_STACK_SIZE
	.align		4
.L_31:
        /*0088*/ 	.byte	0x04, 0x1e
        /*008a*/ 	.short	(.L_33 - .L_32)
.L_32:
        /*008c*/ 	.word	0x00000000


	//----- nvinfo : EIATTR_CBANK_PARAM_SIZE
	.align		4
.L_33:
        /*0090*/ 	.byte	0x03, 0x19
        /*0092*/ 	.short	0x001c


	//----- nvinfo : EIATTR_PARAM_CBANK
	.align		4
        /*0094*/ 	.byte	0x04, 0x0a
        /*0096*/ 	.short	(.L_35 - .L_34)
	.align		4
.L_34:
        /*0098*/ 	.word	index@(.nv.constant0._Z8row_calcPjfffii)
        /*009c*/ 	.short	0x0380
        /*009e*/ 	.short	0x001c


	//----- nvinfo : EIATTR_SW_WAR
	.align		4
.L_35:
        /*00a0*/ 	.byte	0x04, 0x36
        /*00a2*/ 	.short	(.L_37 - .L_36)
.L_36:
        /*00a4*/ 	.word	0x00000008
.L_37:


//--------------------- .nv.info._Z18mini_mandel_kernelPjffii --------------------------
	.section	.nv.info._Z18mini_mandel_kernelPjffii,"",@"SHT_CUDA_INFO"
	.sectionflags	@""
	.align	4


	//----- nvinfo : EIATTR_CUDA_API_VERSION
	.align		4
        /*0000*/ 	.byte	0x04, 0x37
        /*0002*/ 	.short	(.L_39 - .L_38)
.L_38:
        /*0004*/ 	.word	0x00000082


	//----- nvinfo : EIATTR_KPARAM_INFO
	.align		4
.L_39:
        /*0008*/ 	.byte	0x04, 0x17
        /*000a*/ 	.short	(.L_41 - .L_40)
.L_40:
        /*000c*/ 	.word	0x00000000
        /*0010*/ 	.short	0x0004
        /*0012*/ 	.short	0x0014
        /*0014*/ 	.byte	0x00, 0xf0, 0x11, 0x00


	//----- nvinfo : EIATTR_KPARAM_INFO
	.align		4
.L_41:
        /*0018*/ 	.byte	0x04, 0x17
        /*001a*/ 	.short	(.L_43 - .L_42)
.L_42:
        /*001c*/ 	.word	0x00000000
        /*0020*/ 	.short	0x0003
        /*0022*/ 	.short	0x0010
        /*0024*/ 	.byte	0x00, 0xf0, 0x11, 0x00


	//----- nvinfo : EIATTR_KPARAM_INFO
	.align		4
.L_43:
        /*0028*/ 	.byte	0x04, 0x17
        /*002a*/ 	.short	(.L_45 - .L_44)
.L_44:
        /*002c*/ 	.word	0x00000000
        /*0030*/ 	.short	0x0002
        /*0032*/ 	.short	0x000c
        /*0034*/ 	.byte	0x00, 0xf0, 0x11, 0x00


	//----- nvinfo : EIATTR_KPARAM_INFO
	.align		4
.L_45:
        /*0038*/ 	.byte	0x04, 0x17
        /*003a*/ 	.short	(.L_47 - .L_46)
.L_46:
        /*003c*/ 	.word	0x00000000
        /*0040*/ 	.short	0x0001
        /*0042*/ 	.short	0x0008
        /*0044*/ 	.byte	0x00, 0xf0, 0x11, 0x00


	//----- nvinfo : EIATTR_KPARAM_INFO
	.align		4
.L_47:
        /*0048*/ 	.byte	0x04, 0x17
        /*004a*/ 	.short	(.L_49 - .L_48)
.L_48:
        /*004c*/ 	.word	0x00000000
        /*0050*/ 	.short	0x0000
        /*0052*/ 	.short	0x0000
        /*0054*/ 	.byte	0x00, 0xf5, 0x21, 0x00


	//----- nvinfo : EIATTR_SPARSE_MMA_MASK
	.align		4
.L_49:
        /*0058*/ 	.byte	0x03, 0x50
        /*005a*/ 	.short	0x0000


	//----- nvinfo : EIATTR_MAXREG_COUNT
	.align		4
        /*005c*/ 	.byte	0x03, 0x1b
        /*005e*/ 	.short	0x00ff


	//----- nvinfo : EIATTR_MERCURY_ISA_VERSION
	.align		4
        /*0060*/ 	.byte	0x03, 0x5f
        /*0062*/ 	.short	0x0101


	//----- nvinfo : EIATTR_VRC_CTA_INIT_COUNT
	.align		4
        /*0064*/ 	.byte	0x02, 0x4a
	.zero		1
	.zero		1


	//----- nvinfo : EIATTR_EXIT_INSTR_OFFSETS
	.align		4
        /*0068*/ 	.byte	0x04, 0x1c
        /*006a*/ 	.short	(.L_51 - .L_50)


	//   ....[0]....
.L_50:
        /*006c*/ 	.word	0x00000800


	//----- nvinfo : EIATTR_CRS_STACK_SIZE
	.align		4
.L_51:
        /*0070*/ 	.byte	0x04, 0x1e
        /*0072*/ 	.short	(.L_53 - .L_52)
.L_52:
        /*0074*/ 	.word	0x00000000


	//----- nvinfo : EIATTR_CBANK_PARAM_SIZE
	.align		4
.L_53:
        /*0078*/ 	.byte	0x03, 0x19
        /*007a*/ 	.short	0x0018


	//----- nvinfo : EIATTR_PARAM_CBANK
	.align		4
        /*007c*/ 	.byte	0x04, 0x0a
        /*007e*/ 	.short	(.L_55 - .L_54)
	.align		4
.L_54:
        /*0080*/ 	.word	index@(.nv.constant0._Z18mini_mandel_kernelPjffii)
        /*0084*/ 	.short	0x0380
        /*0086*/ 	.short	0x0018


	//----- nvinfo : EIATTR_SW_WAR
	.align		4
.L_55:
        /*0088*/ 	.byte	0x04, 0x36
        /*008a*/ 	.short	(.L_57 - .L_56)
.L_56:
        /*008c*/ 	.word	0x00000008
.L_57:


//--------------------- .nv.callgraph             --------------------------
	.section	.nv.callgraph,"",@"SHT_CUDA_CALLGRAPH"
	.align	4
	.sectionentsize	8
	.align		4
        /*0000*/ 	.word	0x00000000
	.align		4
        /*0004*/ 	.word	0xffffffff
	.align		4
        /*0008*/ 	.word	0x00000000
	.align		4
        /*000c*/ 	.word	0xfffffffe
	.align		4
        /*0010*/ 	.word	0x00000000
	.align		4
        /*0014*/ 	.word	0xfffffffd
	.align		4
        /*0018*/ 	.word	0x00000000
	.align		4
        /*001c*/ 	.word	0xfffffffc


//--------------------- .text._Z8row_calcPjfffii  --------------------------
	.section	.text._Z8row_calcPjfffii,"ax",@progbits
	.align	128
        .global         _Z8row_calcPjfffii
        .type           _Z8row_calcPjfffii,@function
        .size           _Z8row_calcPjfffii,(.L_x_60 - _Z8row_calcPjfffii)
        .other          _Z8row_calcPjfffii,@"STO_CUDA_ENTRY STV_DEFAULT"
_Z8row_calcPjfffii:
.text._Z8row_calcPjfffii:
[----:B------:R-:W-:Y:S08]  /*0000*/  LDC R1, c[0x0][0x37c] ;  /* 0x0000df00ff017b82 */ /* 0x000ff00000000800 */
[----:B------:R-:W0:Y:S01]  /*0010*/  LDC R2, c[0x0][0x360] ;  /* 0x0000d800ff027b82 */ /* 0x000e220000000800 */
[----:B------:R-:W1:Y:S01]  /*0020*/  S2R R3, SR_TID.X ;  /* 0x0000000000037919 */ /* 0x000e620000002100 */
[----:B------:R-:W2:Y:S01]  /*0030*/  LDCU UR4, c[0x0][0x390] ;  /* 0x00007200ff0477ac */ /* 0x000ea20008000800 */
[----:B------:R-:W-:Y:S01]  /*0040*/  BSSY.RECONVERGENT B0, `(.L_x_0) ;  /* 0x0000015000007945 */ /* 0x000fe20003800200 */
[----:B------:R-:W3:Y:S01]  /*0050*/  S2R R20, SR_CTAID.X ;  /* 0x0000000000147919 */ /* 0x000ee20000002500 */
[----:B------:R-:W4:Y:S03]  /*0060*/  S2R R22, SR_TID.Y ;  /* 0x0000000000167919 */ /* 0x000f260000002200 */
[----:B------:R-:W-:Y:S01]  /*0070*/  BAR.SYNC.DEFER_BLOCKING 0x0 ;  /* 0x0000000000007b1d */ /* 0x000fe20000010000 */
[----:B0-----:R-:W-:-:S02]  /*0080*/  I2FP.F32.U32 R5, R2 ;  /* 0x0000000200057245 */ /* 0x001fc40000201000 */
[----:B------:R-:W-:-:S03]  /*0090*/  SHF.R.U32.HI R6, RZ, 0x1, R2 ;  /* 0x00000001ff067819 */ /* 0x000fc60000011602 */
[----:B------:R-:W0:Y:S02]  /*00a0*/  MUFU.RCP R4, R5 ;  /* 0x0000000500047308 */ /* 0x000e240000001000 */
[----:B-1----:R-:W-:-:S05]  /*00b0*/  IMAD.IADD R0, R3, 0x1, -R6 ;  /* 0x0000000103007824 */ /* 0x002fca00078e0a06 */
[----:B------:R-:W-:-:S05]  /*00c0*/  I2FP.F32.S32 R0, R0 ;  /* 0x0000000000007245 */ /* 0x000fca0000201400 */
[----:B------:R-:W-:Y:S01]  /*00d0*/  FMUL R0, R0, 4 ;  /* 0x4080000000007820 */ /* 0x000fe20000400000 */
[----:B0-----:R-:W-:-:S03]  /*00e0*/  FFMA R7, -R5, R4, 1 ;  /* 0x3f80000005077423 */ /* 0x001fc60000000104 */
[----:B------:R-:W0:Y:S01]  /*00f0*/  FCHK P0, R0, R5 ;  /* 0x0000000500007302 */ /* 0x000e220000000000 */
[----:B------:R-:W-:-:S04]  /*0100*/  FFMA R7, R4, R7, R4 ;  /* 0x0000000704077223 */ /* 0x000fc80000000004 */
[----:B------:R-:W-:-:S04]  /*0110*/  FFMA R4, R0, R7, RZ ;  /* 0x0000000700047223 */ /* 0x000fc800000000ff */
[----:B------:R-:W-:-:S04]  /*0120*/  FFMA R8, -R5, R4, R0 ;  /* 0x0000000405087223 */ /* 0x000fc80000000100 */
[----:B------:R-:W-:Y:S01]  /*0130*/  FFMA R7, R7, R8, R4 ;  /* 0x0000000807077223 */ /* 0x000fe20000000004 */
[----:B--2---:R-:W-:Y:S01]  /*0140*/  IMAD.U32 R4, RZ, RZ, UR4 ;  /* 0x00000004ff047e24 */ /* 0x004fe2000f8e00ff */
[----:B0--34-:R-:W-:Y:S06]  /*0150*/  @!P0 BRA `(.L_x_1) ;  /* 0x00000000000c8947 */ /* 0x019fec0003800000 */
[----:B------:R-:W-:-:S07]  /*0160*/  MOV R8, 0x180 ;  /* 0x0000018000087802 */ /* 0x000fce0000000f00 */
[----:B------:R-:W-:Y:S05]  /*0170*/  CALL.REL.NOINC `($__internal_0_$__cuda_sm3x_div_rn_noftz_f32_slowpath) ;  /* 0x0000001400c47944 */ /* 0x000fea0003c00000 */
[----:B------:R-:W-:-:S07]  /*0180*/  IMAD.MOV.U32 R7, RZ, RZ, R0 ;  /* 0x000000ffff077224 */ /* 0x000fce00078e0000 */
.L_x_1:
[----:B------:R-:W-:Y:S05]  /*0190*/  BSYNC.RECONVERGENT B0 ;  /* 0x0000000000007941 */ /* 0x000fea0003800200 */
.L_x_0:
[----:B------:R-:W0:Y:S01]  /*01a0*/  MUFU.RCP R0, R5 ;  /* 0x0000000500007308 */ /* 0x000e220000001000 */
[----:B------:R-:W-:Y:S01]  /*01b0*/  IMAD.IADD R6, R22, 0x1, -R6 ;  /* 0x0000000116067824 */ /* 0x000fe200078e0a06 */
[----:B------:R-:W-:Y:S04]  /*01c0*/  BSSY.RECONVERGENT B0, `(.L_x_2) ;  /* 0x000000e000007945 */ /* 0x000fe80003800200 */
[----:B------:R-:W-:-:S05]  /*01d0*/  I2FP.F32.S32 R6, R6 ;  /* 0x0000000600067245 */ /* 0x000fca0000201400 */
[----:B------:R-:W-:Y:S01]  /*01e0*/  FMUL R8, R6, 4 ;  /* 0x4080000006087820 */ /* 0x000fe20000400000 */
[----:B------:R-:W-:-:S03]  /*01f0*/  FADD R6, R7, -1 ;  /* 0xbf80000007067421 */ /* 0x000fc60000000000 */
[----:B------:R-:W1:Y:S01]  /*0200*/  FCHK P0, R8, R5 ;  /* 0x0000000508007302 */ /* 0x000e620000000000 */
[----:B0-----:R-:W-:-:S04]  /*0210*/  FFMA R9, -R5, R0, 1 ;  /* 0x3f80000005097423 */ /* 0x001fc80000000100 */
[----:B------:R-:W-:-:S04]  /*0220*/  FFMA R0, R0, R9, R0 ;  /* 0x0000000900007223 */ /* 0x000fc80000000000 */
[----:B------:R-:W-:-:S04]  /*0230*/  FFMA R9, R0, R8, RZ ;  /* 0x0000000800097223 */ /* 0x000fc800000000ff */
[----:B------:R-:W-:-:S04]  /*0240*/  FFMA R10, -R5, R9, R8 ;  /* 0x00000009050a7223 */ /* 0x000fc80000000108 */
[----:B------:R-:W-:Y:S01]  /*0250*/  FFMA R0, R0, R10, R9 ;  /* 0x0000000a00007223 */ /* 0x000fe20000000009 */
[----:B-1----:R-:W-:Y:S06]  /*0260*/  @!P0 BRA `(.L_x_3) ;  /* 0x00000000000c8947 */ /* 0x002fec0003800000 */
[----:B------:R-:W-:Y:S01]  /*0270*/  IMAD.MOV.U32 R0, RZ, RZ, R8 ;  /* 0x000000ffff007224 */ /* 0x000fe200078e0008 */
[----:B------:R-:W-:-:S07]  /*0280*/  MOV R8, 0x2a0 ;  /* 0x000002a000087802 */ /* 0x000fce0000000f00 */
[----:B------:R-:W-:Y:S05]  /*0290*/  CALL.REL.NOINC `($__internal_0_$__cuda_sm3x_div_rn_noftz_f32_slowpath) ;  /* 0x00000014007c7944 */ /* 0x000fea0003c00000 */
.L_x_3:
[----:B------:R-:W-:Y:S05]  /*02a0*/  BSYNC.RECONVERGENT B0 ;  /* 0x0000000000007941 */ /* 0x000fea0003800200 */
.L_x_2:
[----:B------:R-:W0:Y:S01]  /*02b0*/  LDCU UR4, c[0x0][0x398] ;  /* 0x00007300ff0477ac */ /* 0x000e220008000800 */
[----:B------:R-:W1:Y:S01]  /*02c0*/  LDC.64 R10, c[0x0][0x388] ;  /* 0x0000e200ff0a7b82 */ /* 0x000e620000000a00 */
[----:B------:R-:W-:Y:S01]  /*02d0*/  I2FP.F32.U32 R8, R20 ;  /* 0x0000001400087245 */ /* 0x000fe20000201000 */
[----:B------:R-:W-:Y:S01]  /*02e0*/  FADD R5, RZ, R0 ;  /* 0x00000000ff057221 */ /* 0x000fe20000000000 */
[----:B------:R-:W-:Y:S01]  /*02f0*/  IMAD.MOV.U32 R0, RZ, RZ, RZ ;  /* 0x000000ffff007224 */ /* 0x000fe200078e00ff */
[----:B0-----:R-:W-:Y:S02]  /*0300*/  UISETP.GE.AND UP0, UPT, UR4, 0x1, UPT ;  /* 0x000000010400788c */ /* 0x001fe4000bf06270 */
[----:B-1----:R-:W-:-:S07]  /*0310*/  FFMA R8, R8, R10, R11 ;  /* 0x0000000a08087223 */ /* 0x002fce000000000b */
[----:B------:R-:W-:Y:S05]  /*0320*/  BRA.U !UP0, `(.L_x_4) ;  /* 0x0000000908d87547 */ /* 0x000fea000b800000 */
[----:B------:R-:W0:Y:S01]  /*0330*/  LDC R7, c[0x0][0x394] ;  /* 0x0000e500ff077b82 */ /* 0x000e220000000800 */
[----:B------:R-:W-:Y:S01]  /*0340*/  IMAD.MOV.U32 R11, RZ, RZ, R8 ;  /* 0x000000ffff0b7224 */ /* 0x000fe200078e0008 */
[----:B0-----:R-:W-:-:S13]  /*0350*/  ISETP.GE.AND P0, PT, R7, 0x1, PT ;  /* 0x000000010700780c */ /* 0x001fda0003f06270 */
[----:B------:R-:W-:Y:S05]  /*0360*/  @!P0 BRA `(.L_x_5) ;  /* 0x0000000400048947 */ /* 0x000fea0003800000 */
[C---:B------:R-:W-:Y:S01]  /*0370*/  LOP3.LUT R10, R7.reuse, 0x7ffffffc, RZ, 0xc0, !PT ;  /* 0x7ffffffc070a7812 */ /* 0x040fe200078ec0ff */
[----:B------:R-:W-:Y:S01]  /*0380*/  IMAD.MOV.U32 R0, RZ, RZ, RZ ;  /* 0x000000ffff007224 */ /* 0x000fe200078e00ff */
[----:B------:R-:W-:Y:S01]  /*0390*/  LOP3.LUT R7, R7, 0x3, RZ, 0xc0, !PT ;  /* 0x0000000307077812 */ /* 0x000fe200078ec0ff */
[----:B------:R-:W-:Y:S02]  /*03a0*/  IMAD.MOV.U32 R8, RZ, RZ, RZ ;  /* 0x000000ffff087224 */ /* 0x000fe400078e00ff */
[----:B------:R-:W-:-:S07]  /*03b0*/  IMAD.MOV R10, RZ, RZ, -R10 ;  /* 0x000000ffff0a7224 */ /* 0x000fce00078e0a0a */
.L_x_9:
[----:B------:R-:W0:Y:S01]  /*03c0*/  LDCU UR4, c[0x0][0x394] ;  /* 0x00007280ff0477ac */ /* 0x000e220008000800 */
[----:B------:R-:W-:Y:S01]  /*03d0*/  ISETP.NE.AND P1, PT, R7, RZ, PT ;  /* 0x000000ff0700720c */ /* 0x000fe20003f25270 */
[----:B------:R-:W1:Y:S01]  /*03e0*/  LDCU UR5, c[0x0][0x398] ;  /* 0x00007300ff0577ac */ /* 0x000e620008000800 */
[----:B0-----:R-:W-:-:S09]  /*03f0*/  UISETP.GE.U32.AND UP0, UPT, UR4, 0x4, UPT ;  /* 0x000000040400788c */ /* 0x001fd2000bf06070 */
[----:B-1----:R-:W-:Y:S05]  /*0400*/  BRA.U !UP0, `(.L_x_6) ;  /* 0x0000000108607547 */ /* 0x002fea000b800000 */
[----:B------:R-:W-:-:S07]  /*0410*/  IMAD.MOV.U32 R9, RZ, RZ, R10 ;  /* 0x000000ffff097224 */ /* 0x000fce00078e000a */
.L_x_7:
[-C--:B------:R-:W-:Y:S01]  /*0420*/  FMUL R12, R4, R4.reuse ;  /* 0x00000004040c7220 */ /* 0x080fe20000400000 */
[----:B------:R-:W-:Y:S01]  /*0430*/  FADD R14, R11, R11 ;  /* 0x0000000b0b0e7221 */ /* 0x000fe20000000000 */
[----:B------:R-:W-:Y:S02]  /*0440*/  VIADD R9, R9, 0x4 ;  /* 0x0000000409097836 */ /* 0x000fe40000000000 */
[----:B------:R-:W-:Y:S01]  /*0450*/  FFMA R11, R11, R11, -R12 ;  /* 0x0000000b0b0b7223 */ /* 0x000fe2000000080c */
[----:B------:R-:W-:Y:S02]  /*0460*/  FFMA R14, R14, R4, R5 ;  /* 0x000000040e0e7223 */ /* 0x000fe40000000005 */
[----:B------:R-:W-:Y:S01]  /*0470*/  ISETP.NE.AND P0, PT, R9, RZ, PT ;  /* 0x000000ff0900720c */ /* 0x000fe20003f05270 */
[----:B------:R-:W-:Y:S01]  /*0480*/  FADD R11, R6, R11 ;  /* 0x0000000b060b7221 */ /* 0x000fe20000000000 */
[----:B------:R-:W-:-:S03]  /*0490*/  FMUL R4, R14, R14 ;  /* 0x0000000e0e047220 */ /* 0x000fc60000400000 */
[C---:B------:R-:W-:Y:S01]  /*04a0*/  FADD R12, R11.reuse, R11 ;  /* 0x0000000b0b0c7221 */ /* 0x040fe20000000000 */
[----:B------:R-:W-:-:S03]  /*04b0*/  FFMA R11, R11, R11, -R4 ;  /* 0x0000000b0b0b7223 */ /* 0x000fc60000000804 */
[----:B------:R-:W-:Y:S01]  /*04c0*/  FFMA R12, R14, R12, R5 ;  /* 0x0000000c0e0c7223 */ /* 0x000fe20000000005 */
[----:B------:R-:W-:-:S03]  /*04d0*/  FADD R11, R6, R11 ;  /* 0x0000000b060b7221 */ /* 0x000fc60000000000 */
[----:B------:R-:W-:Y:S01]  /*04e0*/  FMUL R4, R12, R12 ;  /* 0x0000000c0c047220 */ /* 0x000fe20000400000 */
[----:B------:R-:W-:-:S03]  /*04f0*/  FADD R13, R11, R11 ;  /* 0x0000000b0b0d7221 */ /* 0x000fc60000000000 */
[----:B------:R-:W-:Y:S01]  /*0500*/  FFMA R11, R11, R11, -R4 ;  /* 0x0000000b0b0b7223 */ /* 0x000fe20000000804 */
[----:B------:R-:W-:-:S03]  /*0510*/  FFMA R4, R12, R13, R5 ;  /* 0x0000000d0c047223 */ /* 0x000fc60000000005 */
[----:B------:R-:W-:Y:S01]  /*0520*/  FADD R11, R6, R11 ;  /* 0x0000000b060b7221 */ /* 0x000fe20000000000 */
[----:B------:R-:W-:-:S03]  /*0530*/  FMUL R12, R4, R4 ;  /* 0x00000004040c7220 */ /* 0x000fc60000400000 */
[C---:B------:R-:W-:Y:S01]  /*0540*/  FADD R13, R11.reuse, R11 ;  /* 0x0000000b0b0d7221 */ /* 0x040fe20000000000 */
[----:B------:R-:W-:-:S03]  /*0550*/  FFMA R11, R11, R11, -R12 ;  /* 0x0000000b0b0b7223 */ /* 0x000fc6000000080c */
[----:B------:R-:W-:Y:S01]  /*0560*/  FFMA R4, R4, R13, R5 ;  /* 0x0000000d04047223 */ /* 0x000fe20000000005 */
[----:B------:R-:W-:Y:S01]  /*0570*/  FADD R11, R6, R11 ;  /* 0x0000000b060b7221 */ /* 0x000fe20000000000 */
[----:B------:R-:W-:Y:S06]  /*0580*/  @P0 BRA `(.L_x_7) ;  /* 0xfffffffc00a40947 */ /* 0x000fec000383ffff */
.L_x_6:
[----:B------:R-:W-:Y:S05]  /*0590*/  @!P1 BRA `(.L_x_8) ;  /* 0x0000000000509947 */ /* 0x000fea0003800000 */
[----:B------:R-:W-:Y:S01]  /*05a0*/  ISETP.NE.AND P0, PT, R7, 0x1, PT ;  /* 0x000000010700780c */ /* 0x000fe20003f05270 */
[----:B------:R-:W-:-:S04]  /*05b0*/  FMUL R12, R4, R4 ;  /* 0x00000004040c7220 */ /* 0x000fc80000400000 */
[C---:B------:R-:W-:Y:S01]  /*05c0*/  FFMA R9, R11.reuse, R11, -R12 ;  /* 0x0000000b0b097223 */ /* 0x040fe2000000080c */
[----:B------:R-:W-:-:S03]  /*05d0*/  FADD R11, R11, R11 ;  /* 0x0000000b0b0b7221 */ /* 0x000fc60000000000 */
[----:B------:R-:W-:Y:S01]  /*05e0*/  FADD R12, R6, R9 ;  /* 0x00000009060c7221 */ /* 0x000fe20000000000 */
[----:B------:R-:W-:-:S03]  /*05f0*/  FFMA R4, R4, R11, R5 ;  /* 0x0000000b04047223 */ /* 0x000fc60000000005 */
[----:B------:R-:W-:Y:S01]  /*0600*/  IMAD.MOV.U32 R11, RZ, RZ, R12 ;  /* 0x000000ffff0b7224 */ /* 0x000fe200078e000c */
[----:B------:R-:W-:Y:S06]  /*0610*/  @!P0 BRA `(.L_x_8) ;  /* 0x0000000000308947 */ /* 0x000fec0003800000 */
[----:B------:R-:W-:Y:S01]  /*0620*/  ISETP.NE.AND P0, PT, R7, 0x2, PT ;  /* 0x000000020700780c */ /* 0x000fe20003f05270 */
[----:B------:R-:W-:Y:S01]  /*0630*/  FMUL R11, R4, R4 ;  /* 0x00000004040b7220 */ /* 0x000fe20000400000 */
[----:B------:R-:W-:-:S03]  /*0640*/  FADD R9, R12, R12 ;  /* 0x0000000c0c097221 */ /* 0x000fc60000000000 */
[----:B------:R-:W-:Y:S01]  /*0650*/  FFMA R11, R12, R12, -R11 ;  /* 0x0000000c0c0b7223 */ /* 0x000fe2000000080b */
[----:B------:R-:W-:-:S03]  /*0660*/  FFMA R4, R4, R9, R5 ;  /* 0x0000000904047223 */ /* 0x000fc60000000005 */
[----:B------:R-:W-:-:S04]  /*0670*/  FADD R11, R6, R11 ;  /* 0x0000000b060b7221 */ /* 0x000fc80000000000 */
[----:B------:R-:W-:-:S04]  /*0680*/  @P0 FMUL R12, R4, R4 ;  /* 0x00000004040c0220 */ /* 0x000fc80000400000 */
[C---:B------:R-:W-:Y:S01]  /*0690*/  @P0 FFMA R9, R11.reuse, R11, -R12 ;  /* 0x0000000b0b090223 */ /* 0x040fe2000000080c */
[----:B------:R-:W-:-:S03]  /*06a0*/  @P0 FADD R12, R11, R11 ;  /* 0x0000000b0b0c0221 */ /* 0x000fc60000000000 */
[----:B------:R-:W-:Y:S01]  /*06b0*/  @P0 FADD R9, R6, R9 ;  /* 0x0000000906090221 */ /* 0x000fe20000000000 */
[----:B------:R-:W-:-:S03]  /*06c0*/  @P0 FFMA R4, R4, R12, R5 ;  /* 0x0000000c04040223 */ /* 0x000fc60000000005 */
[----:B------:R-:W-:-:S07]  /*06d0*/  @P0 IMAD.MOV.U32 R11, RZ, RZ, R9 ;  /* 0x000000ffff0b0224 */ /* 0x000fce00078e0009 */
.L_x_8:
[----:B------:R-:W-:-:S04]  /*06e0*/  FMUL R12, R4, R4 ;  /* 0x00000004040c7220 */ /* 0x000fc80000400000 */
[----:B------:R-:W-:Y:S01]  /*06f0*/  FFMA R9, R11, R11, R12 ;  /* 0x0000000b0b097223 */ /* 0x000fe2000000000c */
[----:B------:R-:W-:-:S04]  /*0700*/  VIADD R12, R8, 0x1 ;  /* 0x00000001080c7836 */ /* 0x000fc80000000000 */
[----:B------:R-:W-:Y:S02]  /*0710*/  FSETP.GTU.AND P0, PT, R9, 4, PT ;  /* 0x408000000900780b */ /* 0x000fe40003f0c000 */
[----:B------:R-:W-:Y:S02]  /*0720*/  ISETP.NE.AND P1, PT, R12, UR5, PT ;  /* 0x000000050c007c0c */ /* 0x000fe4000bf25270 */
[----:B------:R-:W-:-:S05]  /*0730*/  SEL R9, R8, RZ, !P0 ;  /* 0x000000ff08097207 */ /* 0x000fca0004000000 */
[----:B------:R-:W-:-:S06]  /*0740*/  IMAD.IADD R0, R9, 0x1, R0 ;  /* 0x0000000109007824 */ /* 0x000fcc00078e0200 */
[----:B------:R-:W-:Y:S05]  /*0750*/  @!P1 BRA `(.L_x_4) ;  /* 0x0000000400cc9947 */ /* 0x000fea0003800000 */
[----:B------:R-:W-:Y:S01]  /*0760*/  IMAD.MOV.U32 R8, RZ, RZ, R12 ;  /* 0x000000ffff087224 */ /* 0x000fe200078e000c */
[----:B------:R-:W-:Y:S06]  /*0770*/  BRA `(.L_x_9) ;  /* 0xfffffffc00107947 */ /* 0x000fec000383ffff */
.L_x_5:
[----:B------:R-:W0:Y:S01]  /*0780*/  LDC R0, c[0x0][0x390] ;  /* 0x0000e400ff007b82 */ /* 0x000e220000000800 */
[----:B------:R-:W-:Y:S01]  /*0790*/  UISETP.GE.U32.AND UP0, UPT, UR4, 0x4, UPT ;  /* 0x000000040400788c */ /* 0x000fe2000bf06070 */
[----:B------:R-:W-:Y:S01]  /*07a0*/  IMAD.MOV.U32 R4, RZ, RZ, RZ ;  /* 0x000000ffff047224 */ /* 0x000fe200078e00ff */
[----:B------:R-:W-:Y:S01]  /*07b0*/  ULOP3.LUT UR5, UR4, 0x3, URZ, 0xc0, !UPT ;  /* 0x0000000304057892 */ /* 0x000fe2000f8ec0ff */
[----:B0-----:R-:W-:-:S04]  /*07c0*/  FMUL R0, R0, R0 ;  /* 0x0000000000007220 */ /* 0x001fc80000400000 */
[----:B------:R-:W-:Y:S01]  /*07d0*/  FFMA R5, R11, R11, R0 ;  /* 0x0000000b0b057223 */ /* 0x000fe20000000000 */
[----:B------:R-:W-:Y:S01]  /*07e0*/  IMAD.MOV.U32 R0, RZ, RZ, RZ ;  /* 0x000000ffff007224 */ /* 0x000fe200078e00ff */
[----:B------:R-:W-:Y:S06]  /*07f0*/  BRA.U !UP0, `(.L_x_10) ;  /* 0x00000005087c7547 */ /* 0x000fec000b800000 */
[----:B------:R-:W-:Y:S01]  /*0800*/  ULOP3.LUT UR4, UR4, 0x7ffffffc, URZ, 0xc0, !UPT ;  /* 0x7ffffffc04047892 */ /* 0x000fe2000f8ec0ff */
[----:B------:R-:W-:Y:S02]  /*0810*/  IMAD.MOV.U32 R0, RZ, RZ, RZ ;  /* 0x000000ffff007224 */ /* 0x000fe400078e00ff */
[----:B------:R-:W-:Y:S01]  /*0820*/  IMAD.MOV.U32 R7, RZ, RZ, RZ ;  /* 0x000000ffff077224 */ /* 0x000fe200078e00ff */
[----:B------:R-:W-:Y:S02]  /*0830*/  UISETP.GT.AND UP0, UPT, UR4, URZ, UPT ;  /* 0x000000ff0400728c */ /* 0x000fe4000bf04270 */
[----:B------:R-:W-:-:S07]  /*0840*/  IMAD.U32 R4, RZ, RZ, UR4 ;  /* 0x00000004ff047e24 */ /* 0x000fce000f8e00ff */
[----:B------:R-:W-:Y:S05]  /*0850*/  BRA.U !UP0, `(.L_x_11) ;  /* 0x0000000508307547 */ /* 0x000fea000b800000 */
[----:B------:R-:W-:Y:S01]  /*0860*/  IMAD.IADD R6, R4, 0x1, -R7 ;  /* 0x0000000104067824 */ /* 0x000fe200078e0a07 */
[----:B------:R-:W-:-:S04]  /*0870*/  PLOP3.LUT P0, PT, PT, PT, PT, 0x80, 0x8 ;  /* 0x000000000008781c */ /* 0x000fc80003f0f070 */
[----:B------:R-:W-:-:S13]  /*0880*/  ISETP.GT.AND P1, PT, R6, 0xc, PT ;  /* 0x0000000c0600780c */ /* 0x000fda0003f24270 */
[----:B------:R-:W-:Y:S05]  /*0890*/  @!P1 BRA `(.L_x_12) ;  /* 0x0000000000b49947 */ /* 0x000fea0003800000 */
[----:B------:R-:W-:Y:S01]  /*08a0*/  PLOP3.LUT P0, PT, PT, PT, PT, 0x8, 0x80 ;  /* 0x000000000080781c */ /* 0x000fe20003f0e170 */
[----:B------:R-:W-:Y:S01]  /*08b0*/  VIADD R6, R4, 0xfffffff4 ;  /* 0xfffffff404067836 */ /* 0x000fe20000000000 */
[----:B------:R-:W-:-:S13]  /*08c0*/  FSETP.GTU.AND P2, PT, R5, 4, PT ;  /* 0x408000000500780b */ /* 0x000fda0003f4c000 */
.L_x_13:
[C---:B------:R-:W-:Y:S01]  /*08d0*/  VIADD R8, R7.reuse, 0x1 ;  /* 0x0000000107087836 */ /* 0x040fe20000000000 */
[C---:B------:R-:W-:Y:S01]  /*08e0*/  SEL R9, R7.reuse, RZ, !P2 ;  /* 0x000000ff07097207 */ /* 0x040fe20005000000 */
[C---:B------:R-:W-:Y:S02]  /*08f0*/  VIADD R10, R7.reuse, 0x2 ;  /* 0x00000002070a7836 */ /* 0x040fe40000000000 */
[C---:B------:R-:W-:Y:S01]  /*0900*/  VIADD R11, R7.reuse, 0x3 ;  /* 0x00000003070b7836 */ /* 0x040fe20000000000 */
[----:B------:R-:W-:Y:S01]  /*0910*/  SEL R8, R8, RZ, !P2 ;  /* 0x000000ff08087207 */ /* 0x000fe20005000000 */
[----:B------:R-:W-:-:S03]  /*0920*/  VIADD R12, R7, 0x5 ;  /* 0x00000005070c7836 */ /* 0x000fc60000000000 */
[----:B------:R-:W-:Y:S01]  /*0930*/  IADD3 R8, PT, PT, R8, R9, R0 ;  /* 0x0000000908087210 */ /* 0x000fe20007ffe000 */
[C---:B------:R-:W-:Y:S01]  /*0940*/  VIADD R0, R7.reuse, 0x4 ;  /* 0x0000000407007836 */ /* 0x040fe20000000000 */
[----:B------:R-:W-:Y:S01]  /*0950*/  SEL R9, R10, RZ, !P2 ;  /* 0x000000ff0a097207 */ /* 0x000fe20005000000 */
[----:B------:R-:W-:Y:S01]  /*0960*/  VIADD R10, R7, 0x7 ;  /* 0x00000007070a7836 */ /* 0x000fe20000000000 */
[----:B------:R-:W-:Y:S02]  /*0970*/  SEL R11, R11, RZ, !P2 ;  /* 0x000000ff0b0b7207 */ /* 0x000fe40005000000 */
[----:B------:R-:W-:Y:S01]  /*0980*/  SEL R13, R0, RZ, !P2 ;  /* 0x000000ff000d7207 */ /* 0x000fe20005000000 */
[----:B------:R-:W-:Y:S01]  /*0990*/  VIADD R0, R7, 0x6 ;  /* 0x0000000607007836 */ /* 0x000fe20000000000 */
[----:B------:R-:W-:Y:S02]  /*09a0*/  SEL R12, R12, RZ, !P2 ;  /* 0x000000ff0c0c7207 */ /* 0x000fe40005000000 */
[----:B------:R-:W-:Y:S01]  /*09b0*/  IADD3 R8, PT, PT, R11, R9, R8 ;  /* 0x000000090b087210 */ /* 0x000fe20007ffe008 */
[C---:B------:R-:W-:Y:S01]  /*09c0*/  VIADD R11, R7.reuse, 0x8 ;  /* 0x00000008070b7836 */ /* 0x040fe20000000000 */
[----:B------:R-:W-:Y:S01]  /*09d0*/  SEL R9, R0, RZ, !P2 ;  /* 0x000000ff00097207 */ /* 0x000fe20005000000 */
[C---:B------:R-:W-:Y:S01]  /*09e0*/  VIADD R0, R7.reuse, 0xa ;  /* 0x0000000a07007836 */ /* 0x040fe20000000000 */
[----:B------:R-:W-:Y:S01]  /*09f0*/  IADD3 R8, PT, PT, R12, R13, R8 ;  /* 0x0000000d0c087210 */ /* 0x000fe20007ffe008 */
[C---:B------:R-:W-:Y:S01]  /*0a00*/  VIADD R12, R7.reuse, 0x9 ;  /* 0x00000009070c7836 */ /* 0x040fe20000000000 */
[----:B------:R-:W-:Y:S01]  /*0a10*/  SEL R10, R10, RZ, !P2 ;  /* 0x000000ff0a0a7207 */ /* 0x000fe20005000000 */
[----:B------:R-:W-:Y:S01]  /*0a20*/  VIADD R13, R7, 0xe ;  /* 0x0000000e070d7836 */ /* 0x000fe20000000000 */
[----:B------:R-:W-:-:S02]  /*0a30*/  SEL R11, R11, RZ, !P2 ;  /* 0x000000ff0b0b7207 */ /* 0x000fc40005000000 */
        /* <DEDUP_REMOVED lines=9> */
[----:B------:R-:W-:Y:S01]  /*0ad0*/  SEL R13, R13, RZ, !P2 ;  /* 0x000000ff0d0d7207 */ /* 0x000fe20005000000 */
[----:B------:R-:W-:Y:S01]  /*0ae0*/  VIADD R7, R7, 0x10 ;  /* 0x0000001007077836 */ /* 0x000fe20000000000 */
[----:B------:R-:W-:-:S02]  /*0af0*/  SEL R11, R11, RZ, !P2 ;  /* 0x000000ff0b0b7207 */ /* 0x000fc40005000000 */
[----:B------:R-:W-:Y:S02]  /*0b00*/  IADD3 R8, PT, PT, R10, R9, R8 ;  /* 0x000000090a087210 */ /* 0x000fe40007ffe008 */
[----:B------:R-:W-:Y:S02]  /*0b10*/  ISETP.GE.AND P1, PT, R7, R6, PT ;  /* 0x000000060700720c */ /* 0x000fe40003f26270 */
[----:B------:R-:W-:Y:S02]  /*0b20*/  SEL R12, R12, RZ, !P2 ;  /* 0x000000ff0c0c7207 */ /* 0x000fe40005000000 */
[----:B------:R-:W-:Y:S02]  /*0b30*/  SEL R0, R0, RZ, !P2 ;  /* 0x000000ff00007207 */ /* 0x000fe40005000000 */
[----:B------:R-:W-:-:S04]  /*0b40*/  IADD3 R8, PT, PT, R12, R11, R8 ;  /* 0x0000000b0c087210 */ /* 0x000fc80007ffe008 */
[----:B------:R-:W-:-:S03]  /*0b50*/  IADD3 R0, PT, PT, R0, R13, R8 ;  /* 0x0000000d00007210 */ /* 0x000fc60007ffe008 */
[----:B------:R-:W-:Y:S05]  /*0b60*/  @!P1 BRA `(.L_x_13) ;  /* 0xfffffffc00589947 */ /* 0x000fea000383ffff */
.L_x_12:
[----:B------:R-:W-:-:S05]  /*0b70*/  IMAD.IADD R6, R4, 0x1, -R7 ;  /* 0x0000000104067824 */ /* 0x000fca00078e0a07 */
[----:B------:R-:W-:-:S13]  /*0b80*/  ISETP.GT.AND P1, PT, R6, 0x4, PT ;  /* 0x000000040600780c */ /* 0x000fda0003f24270 */
[----:B------:R-:W-:Y:S05]  /*0b90*/  @!P1 BRA `(.L_x_14) ;  /* 0x0000000000589947 */ /* 0x000fea0003800000 */
[----:B------:R-:W-:Y:S01]  /*0ba0*/  VIADD R6, R7, 0x1 ;  /* 0x0000000107067836 */ /* 0x000fe20000000000 */
[----:B------:R-:W-:Y:S01]  /*0bb0*/  FSETP.GTU.AND P1, PT, R5, 4, PT ;  /* 0x408000000500780b */ /* 0x000fe20003f2c000 */
[C---:B------:R-:W-:Y:S01]  /*0bc0*/  VIADD R8, R7.reuse, 0x2 ;  /* 0x0000000207087836 */ /* 0x040fe20000000000 */
[----:B------:R-:W-:Y:S01]  /*0bd0*/  PLOP3.LUT P0, PT, PT, PT, PT, 0x8, 0x80 ;  /* 0x000000000080781c */ /* 0x000fe20003f0e170 */
[C---:B------:R-:W-:Y:S01]  /*0be0*/  VIADD R10, R7.reuse, 0x3 ;  /* 0x00000003070a7836 */ /* 0x040fe20000000000 */
[----:B------:R-:W-:Y:S01]  /*0bf0*/  SEL R6, R6, RZ, !P1 ;  /* 0x000000ff06067207 */ /* 0x000fe20004800000 */
[C---:B------:R-:W-:Y:S01]  /*0c00*/  VIADD R12, R7.reuse, 0x5 ;  /* 0x00000005070c7836 */ /* 0x040fe20000000000 */
[C---:B------:R-:W-:Y:S02]  /*0c10*/  SEL R9, R7.reuse, RZ, !P1 ;  /* 0x000000ff07097207 */ /* 0x040fe40004800000 */
[----:B------:R-:W-:Y:S02]  /*0c20*/  SEL R10, R10, RZ, !P1 ;  /* 0x000000ff0a0a7207 */ /* 0x000fe40004800000 */
[----:B------:R-:W-:Y:S01]  /*0c30*/  IADD3 R6, PT, PT, R6, R9, R0 ;  /* 0x0000000906067210 */ /* 0x000fe20007ffe000 */
[C---:B------:R-:W-:Y:S01]  /*0c40*/  VIADD R0, R7.reuse, 0x4 ;  /* 0x0000000407007836 */ /* 0x040fe20000000000 */
[----:B------:R-:W-:Y:S01]  /*0c50*/  SEL R9, R8, RZ, !P1 ;  /* 0x000000ff08097207 */ /* 0x000fe20004800000 */
[----:B------:R-:W-:Y:S01]  /*0c60*/  VIADD R8, R7, 0x7 ;  /* 0x0000000707087836 */ /* 0x000fe20000000000 */
[----:B------:R-:W-:-:S02]  /*0c70*/  SEL R12, R12, RZ, !P1 ;  /* 0x000000ff0c0c7207 */ /* 0x000fc40004800000 */
[----:B------:R-:W-:Y:S01]  /*0c80*/  SEL R11, R0, RZ, !P1 ;  /* 0x000000ff000b7207 */ /* 0x000fe20004800000 */
[C---:B------:R-:W-:Y:S01]  /*0c90*/  VIADD R0, R7.reuse, 0x6 ;  /* 0x0000000607007836 */ /* 0x040fe20000000000 */
[----:B------:R-:W-:Y:S01]  /*0ca0*/  IADD3 R6, PT, PT, R10, R9, R6 ;  /* 0x000000090a067210 */ /* 0x000fe20007ffe006 */
[----:B------:R-:W-:Y:S01]  /*0cb0*/  VIADD R7, R7, 0x8 ;  /* 0x0000000807077836 */ /* 0x000fe20000000000 */
[----:B------:R-:W-:Y:S02]  /*0cc0*/  SEL R8, R8, RZ, !P1 ;  /* 0x000000ff08087207 */ /* 0x000fe40004800000 */
[----:B------:R-:W-:Y:S02]  /*0cd0*/  IADD3 R6, PT, PT, R12, R11, R6 ;  /* 0x0000000b0c067210 */ /* 0x000fe40007ffe006 */
[----:B------:R-:W-:-:S04]  /*0ce0*/  SEL R9, R0, RZ, !P1 ;  /* 0x000000ff00097207 */ /* 0x000fc80004800000 */
[----:B------:R-:W-:-:S07]  /*0cf0*/  IADD3 R0, PT, PT, R8, R9, R6 ;  /* 0x0000000908007210 */ /* 0x000fce0007ffe006 */
.L_x_14:
[----:B------:R-:W-:-:S13]  /*0d00*/  ISETP.NE.OR P0, PT, R7, R4, P0 ;  /* 0x000000040700720c */ /* 0x000fda0000705670 */
[----:B------:R-:W-:Y:S05]  /*0d10*/  @!P0 BRA `(.L_x_10) ;  /* 0x0000000000348947 */ /* 0x000fea0003800000 */
.L_x_11:
[----:B------:R-:W-:-:S13]  /*0d20*/  FSETP.GTU.AND P1, PT, R5, 4, PT ;  /* 0x408000000500780b */ /* 0x000fda0003f2c000 */
.L_x_15:
[C---:B------:R-:W-:Y:S01]  /*0d30*/  VIADD R6, R7.reuse, 0x1 ;  /* 0x0000000107067836 */ /* 0x040fe20000000000 */
[C---:B------:R-:W-:Y:S01]  /*0d40*/  SEL R9, R7.reuse, RZ, !P1 ;  /* 0x000000ff07097207 */ /* 0x040fe20004800000 */
[C---:B------:R-:W-:Y:S02]  /*0d50*/  VIADD R11, R7.reuse, 0x2 ;  /* 0x00000002070b7836 */ /* 0x040fe40000000000 */
[C---:B------:R-:W-:Y:S01]  /*0d60*/  VIADD R8, R7.reuse, 0x3 ;  /* 0x0000000307087836 */ /* 0x040fe20000000000 */
[----:B------:R-:W-:Y:S01]  /*0d70*/  SEL R6, R6, RZ, !P1 ;  /* 0x000000ff06067207 */ /* 0x000fe20004800000 */
[----:B------:R-:W-:Y:S01]  /*0d80*/  VIADD R7, R7, 0x4 ;  /* 0x0000000407077836 */ /* 0x000fe20000000000 */
[----:B------:R-:W-:Y:S02]  /*0d90*/  SEL R11, R11, RZ, !P1 ;  /* 0x000000ff0b0b7207 */ /* 0x000fe40004800000 */
[----:B------:R-:W-:Y:S02]  /*0da0*/  IADD3 R0, PT, PT, R6, R9, R0 ;  /* 0x0000000906007210 */ /* 0x000fe40007ffe000 */
[----:B------:R-:W-:-:S02]  /*0db0*/  ISETP.NE.AND P0, PT, R7, R4, PT ;  /* 0x000000040700720c */ /* 0x000fc40003f05270 */
[----:B------:R-:W-:-:S04]  /*0dc0*/  SEL R6, R8, RZ, !P1 ;  /* 0x000000ff08067207 */ /* 0x000fc80004800000 */
[----:B------:R-:W-:-:S07]  /*0dd0*/  IADD3 R0, PT, PT, R6, R11, R0 ;  /* 0x0000000b06007210 */ /* 0x000fce0007ffe000 */
[----:B------:R-:W-:Y:S05]  /*0de0*/  @P0 BRA `(.L_x_15) ;  /* 0xfffffffc00d00947 */ /* 0x000fea000383ffff */
.L_x_10:
[----:B------:R-:W-:-:S09]  /*0df0*/  UISETP.NE.AND UP0, UPT, UR5, URZ, UPT ;  /* 0x000000ff0500728c */ /* 0x000fd2000bf05270 */
[----:B------:R-:W-:Y:S05]  /*0e00*/  BRA.U !UP0, `(.L_x_4) ;  /* 0x0000000108207547 */ /* 0x000fea000b800000 */
[----:B------:R-:W-:Y:S01]  /*0e10*/  FSETP.GTU.AND P0, PT, R5, 4, PT ;  /* 0x408000000500780b */ /* 0x000fe20003f0c000 */
[----:B------:R-:W-:-:S12]  /*0e20*/  UMOV UR4, URZ ;  /* 0x000000ff00047c82 */ /* 0x000fd80008000000 */
.L_x_16:
[----:B------:R-:W-:Y:S01]  /*0e30*/  UIADD3 UR4, UPT, UPT, UR4, 0x1, URZ ;  /* 0x0000000104047890 */ /* 0x000fe2000fffe0ff */
[C---:B------:R-:W-:Y:S01]  /*0e40*/  SEL R5, R4.reuse, RZ, !P0 ;  /* 0x000000ff04057207 */ /* 0x040fe20004000000 */
[----:B------:R-:W-:Y:S02]  /*0e50*/  VIADD R4, R4, 0x1 ;  /* 0x0000000104047836 */ /* 0x000fe40000000000 */
[----:B------:R-:W-:Y:S02]  /*0e60*/  UISETP.NE.AND UP0, UPT, UR4, UR5, UPT ;  /* 0x000000050400728c */ /* 0x000fe4000bf05270 */
[----:B------:R-:W-:-:S07]  /*0e70*/  IMAD.IADD R0, R5, 0x1, R0 ;  /* 0x0000000105007824 */ /* 0x000fce00078e0200 */
[----:B------:R-:W-:Y:S05]  /*0e80*/  BRA.U UP0, `(.L_x_16) ;  /* 0xfffffffd00e87547 */ /* 0x000fea000b83ffff */
.L_x_4:
[----:B------:R-:W0:Y:S01]  /*0e90*/  S2UR UR5, SR_CgaCtaId ;  /* 0x00000000000579c3 */ /* 0x000e220000008800 */
[----:B------:R-:W-:Y:S01]  /*0ea0*/  UMOV UR4, 0x400 ;  /* 0x0000040000047882 */ /* 0x000fe20000000000 */
[----:B------:R-:W-:Y:S01]  /*0eb0*/  IMAD.SHL.U32 R21, R3, 0x40, RZ ;  /* 0x0000004003157824 */ /* 0x000fe200078e00ff */
[----:B------:R-:W-:Y:S01]  /*0ec0*/  ISETP.NE.AND P0, PT, R22, RZ, PT ;  /* 0x000000ff1600720c */ /* 0x000fe20003f05270 */
[----:B------:R-:W-:Y:S01]  /*0ed0*/  BSSY.RECONVERGENT B0, `(.L_x_17) ;  /* 0x0000043000007945 */ /* 0x000fe20003800200 */
[----:B0-----:R-:W-:-:S06]  /*0ee0*/  ULEA UR4, UR5, UR4, 0x18 ;  /* 0x0000000405047291 */ /* 0x001fcc000f8ec0ff */
[----:B------:R-:W-:-:S04]  /*0ef0*/  VIADD R23, R21, UR4 ;  /* 0x0000000415177c36 */ /* 0x000fc80008000000 */
[----:B------:R-:W-:-:S05]  /*0f00*/  IMAD R5, R22, 0x4, R23 ;  /* 0x0000000416057824 */ /* 0x000fca00078e0217 */
[----:B------:R0:W-:Y:S01]  /*0f10*/  STS [R5], R0 ;  /* 0x0000000005007388 */ /* 0x0001e20000000800 */
[----:B------:R-:W-:Y:S06]  /*0f20*/  BAR.SYNC.DEFER_BLOCKING 0x0 ;  /* 0x0000000000007b1d */ /* 0x000fec0000010000 */
[----:B------:R-:W-:Y:S05]  /*0f30*/  @P0 BRA `(.L_x_18) ;  /* 0x0000000000f00947 */ /* 0x000fea0003800000 */
[C---:B------:R-:W-:Y:S01]  /*0f40*/  ISETP.GE.U32.AND P0, PT, R2.reuse, 0x10, PT ;  /* 0x000000100200780c */ /* 0x040fe20003f06070 */
[----:B------:R-:W-:Y:S01]  /*0f50*/  IMAD.MOV.U32 R18, RZ, RZ, RZ ;  /* 0x000000ffff127224 */ /* 0x000fe200078e00ff */
[----:B------:R-:W-:Y:S01]  /*0f60*/  LOP3.LUT R26, R2, 0xf, RZ, 0xc0, !PT ;  /* 0x0000000f021a7812 */ /* 0x000fe200078ec0ff */
[----:B0-----:R-:W-:-:S03]  /*0f70*/  IMAD.MOV.U32 R0, RZ, RZ, RZ ;  /* 0x000000ffff007224 */ /* 0x001fc600078e00ff */
[----:B------:R-:W-:-:S07]  /*0f80*/  ISETP.NE.AND P1, PT, R26, RZ, PT ;  /* 0x000000ff1a00720c */ /* 0x000fce0003f25270 */
[----:B------:R-:W-:Y:S06]  /*0f90*/  @!P0 BRA `(.L_x_19) ;  /* 0x0000000000548947 */ /* 0x000fec0003800000 */
[C---:B------:R-:W-:Y:S01]  /*0fa0*/  LOP3.LUT R25, R2.reuse, 0xfffffff0, RZ, 0xc0, !PT ;  /* 0xfffffff002197812 */ /* 0x040fe200078ec0ff */
[----:B------:R-:W-:Y:S01]  /*0fb0*/  VIADD R24, R23, 0x20 ;  /* 0x0000002017187836 */ /* 0x000fe20000000000 */
[----:B------:R-:W-:Y:S01]  /*0fc0*/  LOP3.LUT R0, R2, 0x7f0, RZ, 0xc0, !PT ;  /* 0x000007f002007812 */ /* 0x000fe200078ec0ff */
[----:B------:R-:W-:Y:S02]  /*0fd0*/  IMAD.MOV.U32 R18, RZ, RZ, RZ ;  /* 0x000000ffff127224 */ /* 0x000fe400078e00ff */
[----:B------:R-:W-:-:S07]  /*0fe0*/  IMAD.MOV R25, RZ, RZ, -R25 ;  /* 0x000000ffff197224 */ /* 0x000fce00078e0a19 */
.L_x_20:
[----:B------:R-:W0:Y:S01]  /*0ff0*/  LDS.128 R4, [R24+-0x20] ;  /* 0xffffe00018047984 */ /* 0x000e220000000c00 */
[----:B------:R-:W-:-:S03]  /*1000*/  VIADD R25, R25, 0x10 ;  /* 0x0000001019197836 */ /* 0x000fc60000000000 */
[----:B------:R-:W1:Y:S02]  /*1010*/  LDS.128 R8, [R24+-0x10] ;  /* 0xfffff00018087984 */ /* 0x000e640000000c00 */
[----:B------:R-:W-:Y:S02]  /*1020*/  ISETP.NE.AND P0, PT, R25, RZ, PT ;  /* 0x000000ff1900720c */ /* 0x000fe40003f05270 */
[----:B------:R-:W2:Y:S01]  /*1030*/  LDS.128 R12, [R24] ;  /* 0x00000000180c7984 */ /* 0x000ea20000000c00 */
[----:B0-----:R-:W-:-:S03]  /*1040*/  IADD3 R4, PT, PT, R5, R4, R18 ;  /* 0x0000000405047210 */ /* 0x001fc60007ffe012 */
[----:B------:R0:W3:Y:S01]  /*1050*/  LDS.128 R16, [R24+0x10] ;  /* 0x0000100018107984 */ /* 0x0000e20000000c00 */
[----:B------:R-:W-:-:S04]  /*1060*/  IADD3 R4, PT, PT, R7, R6, R4 ;  /* 0x0000000607047210 */ /* 0x000fc80007ffe004 */
[----:B-1----:R-:W-:Y:S01]  /*1070*/  IADD3 R4, PT, PT, R9, R8, R4 ;  /* 0x0000000809047210 */ /* 0x002fe20007ffe004 */
[----:B0-----:R-:W-:-:S03]  /*1080*/  VIADD R24, R24, 0x40 ;  /* 0x0000004018187836 */ /* 0x001fc60000000000 */
[----:B------:R-:W-:-:S04]  /*1090*/  IADD3 R4, PT, PT, R11, R10, R4 ;  /* 0x0000000a0b047210 */ /* 0x000fc80007ffe004 */
[----:B--2---:R-:W-:-:S04]  /*10a0*/  IADD3 R4, PT, PT, R13, R12, R4 ;  /* 0x0000000c0d047210 */ /* 0x004fc80007ffe004 */
[----:B------:R-:W-:-:S04]  /*10b0*/  IADD3 R4, PT, PT, R15, R14, R4 ;  /* 0x0000000e0f047210 */ /* 0x000fc80007ffe004 */
[----:B---3--:R-:W-:-:S04]  /*10c0*/  IADD3 R4, PT, PT, R17, R16, R4 ;  /* 0x0000001011047210 */ /* 0x008fc80007ffe004 */
[----:B------:R-:W-:Y:S01]  /*10d0*/  IADD3 R18, PT, PT, R19, R18, R4 ;  /* 0x0000001213127210 */ /* 0x000fe20007ffe004 */
[----:B------:R-:W-:Y:S06]  /*10e0*/  @P0 BRA `(.L_x_20) ;  /* 0xfffffffc00c00947 */ /* 0x000fec000383ffff */
.L_x_19:
[----:B------:R-:W-:Y:S05]  /*10f0*/  @!P1 BRA `(.L_x_21) ;  /* 0x00000000007c9947 */ /* 0x000fea0003800000 */
[----:B------:R-:W-:Y:S02]  /*1100*/  ISETP.GE.U32.AND P0, PT, R26, 0x8, PT ;  /* 0x000000081a00780c */ /* 0x000fe40003f06070 */
[----:B------:R-:W-:-:S04]  /*1110*/  LOP3.LUT R13, R2, 0x7, RZ, 0xc0, !PT ;  /* 0x00000007020d7812 */ /* 0x000fc800078ec0ff */
[----:B------:R-:W-:-:S07]  /*1120*/  ISETP.NE.AND P1, PT, R13, RZ, PT ;  /* 0x000000ff0d00720c */ /* 0x000fce0003f25270 */
[----:B------:R-:W-:Y:S06]  /*1130*/  @!P0 BRA `(.L_x_22) ;  /* 0x0000000000208947 */ /* 0x000fec0003800000 */
[C---:B------:R-:W-:Y:S02]  /*1140*/  IMAD R12, R0.reuse, 0x4, R23 ;  /* 0x00000004000c7824 */ /* 0x040fe400078e0217 */
[----:B------:R-:W-:-:S03]  /*1150*/  VIADD R0, R0, 0x8 ;  /* 0x0000000800007836 */ /* 0x000fc60000000000 */
[----:B------:R-:W0:Y:S04]  /*1160*/  LDS.128 R4, [R12] ;  /* 0x000000000c047984 */ /* 0x000e280000000c00 */
[----:B------:R-:W1:Y:S01]  /*1170*/  LDS.128 R8, [R12+0x10] ;  /* 0x000010000c087984 */ /* 0x000e620000000c00 */
[----:B0-----:R-:W-:-:S04]  /*1180*/  IADD3 R4, PT, PT, R5, R4, R18 ;  /* 0x0000000405047210 */ /* 0x001fc80007ffe012 */
[----:B------:R-:W-:-:S04]  /*1190*/  IADD3 R4, PT, PT, R7, R6, R4 ;  /* 0x0000000607047210 */ /* 0x000fc80007ffe004 */
[----:B-1----:R-:W-:-:S04]  /*11a0*/  IADD3 R4, PT, PT, R9, R8, R4 ;  /* 0x0000000809047210 */ /* 0x002fc80007ffe004 */
[----:B------:R-:W-:-:S07]  /*11b0*/  IADD3 R18, PT, PT, R11, R10, R4 ;  /* 0x0000000a0b127210 */ /* 0x000fce0007ffe004 */
.L_x_22:
[----:B------:R-:W-:Y:S05]  /*11c0*/  @!P1 BRA `(.L_x_21) ;  /* 0x0000000000489947 */ /* 0x000fea0003800000 */
[----:B------:R-:W-:Y:S02]  /*11d0*/  ISETP.GE.U32.AND P0, PT, R13, 0x4, PT ;  /* 0x000000040d00780c */ /* 0x000fe40003f06070 */
[----:B------:R-:W-:-:S04]  /*11e0*/  LOP3.LUT R8, R2, 0x3, RZ, 0xc0, !PT ;  /* 0x0000000302087812 */ /* 0x000fc800078ec0ff */
[----:B------:R-:W-:-:S07]  /*11f0*/  ISETP.NE.AND P1, PT, R8, RZ, PT ;  /* 0x000000ff0800720c */ /* 0x000fce0003f25270 */
[C---:B------:R-:W-:Y:S02]  /*1200*/  @P0 IMAD R4, R0.reuse, 0x4, R23 ;  /* 0x0000000400040824 */ /* 0x040fe400078e0217 */
[----:B------:R-:W-:-:S04]  /*1210*/  @P0 VIADD R0, R0, 0x4 ;  /* 0x0000000400000836 */ /* 0x000fc80000000000 */
[----:B------:R-:W0:Y:S02]  /*1220*/  @P0 LDS.128 R4, [R4] ;  /* 0x0000000004040984 */ /* 0x000e240000000c00 */
[----:B0-----:R-:W-:-:S04]  /*1230*/  @P0 IADD3 R5, PT, PT, R5, R4, R18 ;  /* 0x0000000405050210 */ /* 0x001fc80007ffe012 */
[----:B------:R-:W-:Y:S01]  /*1240*/  @P0 IADD3 R18, PT, PT, R7, R6, R5 ;  /* 0x0000000607120210 */ /* 0x000fe20007ffe005 */
[----:B------:R-:W-:Y:S06]  /*1250*/  @!P1 BRA `(.L_x_21) ;  /* 0x0000000000249947 */ /* 0x000fec0003800000 */
[----:B------:R-:W-:Y:S02]  /*1260*/  IMAD R0, R0, 0x4, R21 ;  /* 0x0000000400007824 */ /* 0x000fe400078e0215 */
[----:B------:R-:W-:Y:S02]  /*1270*/  IMAD.MOV R8, RZ, RZ, -R8 ;  /* 0x000000ffff087224 */ /* 0x000fe400078e0a08 */
[----:B------:R-:W-:-:S07]  /*1280*/  VIADD R0, R0, UR4 ;  /* 0x0000000400007c36 */ /* 0x000fce0008000000 */
.L_x_23:
[----:B------:R0:W1:Y:S01]  /*1290*/  LDS R5, [R0] ;  /* 0x0000000000057984 */ /* 0x0000620000000800 */
[----:B------:R-:W-:-:S05]  /*12a0*/  VIADD R8, R8, 0x1 ;  /* 0x0000000108087836 */ /* 0x000fca0000000000 */
[----:B------:R-:W-:Y:S01]  /*12b0*/  ISETP.NE.AND P0, PT, R8, RZ, PT ;  /* 0x000000ff0800720c */ /* 0x000fe20003f05270 */
[----:B0-----:R-:W-:Y:S02]  /*12c0*/  VIADD R0, R0, 0x4 ;  /* 0x0000000400007836 */ /* 0x001fe40000000000 */
[----:B-1----:R-:W-:-:S10]  /*12d0*/  IMAD.IADD R18, R5, 0x1, R18 ;  /* 0x0000000105127824 */ /* 0x002fd400078e0212 */
[----:B------:R-:W-:Y:S05]  /*12e0*/  @P0 BRA `(.L_x_23) ;  /* 0xfffffffc00e80947 */ /* 0x000fea000383ffff */
.L_x_21:
[----:B------:R1:W-:Y:S02]  /*12f0*/  STS [R21+UR4], R18 ;  /* 0x0000001215007988 */ /* 0x0003e40008000804 */
.L_x_18:
[----:B------:R-:W-:Y:S05]  /*1300*/  BSYNC.RECONVERGENT B0 ;  /* 0x0000000000007941 */ /* 0x000fea0003800200 */
.L_x_17:
[----:B------:R-:W-:Y:S01]  /*1310*/  BAR.SYNC.DEFER_BLOCKING 0x0 ;  /* 0x0000000000007b1d */ /* 0x000fe20000010000 */
[----:B------:R-:W-:-:S13]  /*1320*/  LOP3.LUT P0, RZ, R3, R22, RZ, 0xfc, !PT ;  /* 0x0000001603ff7212 */ /* 0x000fda000780fcff */
[----:B------:R-:W-:Y:S05]  /*1330*/  @P0 EXIT ;  /* 0x000000000000094d */ /* 0x000fea0003800000 */
[----:B------:R-:W-:Y:S01]  /*1340*/  ISETP.GE.U32.AND P0, PT, R2, 0x10, PT ;  /* 0x000000100200780c */ /* 0x000fe20003f06070 */
[----:B------:R-:W-:Y:S02]  /*1350*/  IMAD.MOV.U32 R3, RZ, RZ, RZ ;  /* 0x000000ffff037224 */ /* 0x000fe400078e00ff */
[----:B0-----:R-:W-:-:S10]  /*1360*/  IMAD.MOV.U32 R0, RZ, RZ, RZ ;  /* 0x000000ffff007224 */ /* 0x001fd400078e00ff */
[----:B------:R-:W-:Y:S05]  /*1370*/  @!P0 BRA `(.L_x_24) ;  /* 0x0000000000848947 */ /* 0x000fea0003800000 */
[C---:B------:R-:W-:Y:S01]  /*1380*/  LOP3.LUT R4, R2.reuse, 0xfffffff0, RZ, 0xc0, !PT ;  /* 0xfffffff002047812 */ /* 0x040fe200078ec0ff */
[----:B------:R-:W-:Y:S01]  /*1390*/  IMAD.MOV.U32 R3, RZ, RZ, RZ ;  /* 0x000000ffff037224 */ /* 0x000fe200078e00ff */
[----:B------:R-:W-:Y:S01]  /*13a0*/  LOP3.LUT R0, R2, 0x7f0, RZ, 0xc0, !PT ;  /* 0x000007f002007812 */ /* 0x000fe200078ec0ff */
[----:B------:R-:W-:Y:S02]  /*13b0*/  UIADD3 UR5, UPT, UPT, UR4, 0x200, URZ ;  /* 0x0000020004057890 */ /* 0x000fe4000fffe0ff */
[----:B------:R-:W-:-:S10]  /*13c0*/  IMAD.MOV R4, RZ, RZ, -R4 ;  /* 0x000000ffff047224 */ /* 0x000fd400078e0a04 */
.L_x_25:
[----:B------:R-:W-:Y:S01]  /*13d0*/  LDS R6, [UR5+-0x200] ;  /* 0xfffe0005ff067984 */ /* 0x000fe20008000800 */
[----:B------:R-:W-:-:S03]  /*13e0*/  VIADD R4, R4, 0x10 ;  /* 0x0000001004047836 */ /* 0x000fc60000000000 */
[----:B------:R-:W0:Y:S02]  /*13f0*/  LDS R5, [UR5+-0x1c0] ;  /* 0xfffe4005ff057984 */ /* 0x000e240008000800 */
[----:B------:R-:W-:Y:S02]  /*1400*/  ISETP.NE.AND P0, PT, R4, RZ, PT ;  /* 0x000000ff0400720c */ /* 0x000fe40003f05270 */
[----:B------:R-:W-:Y:S04]  /*1410*/  LDS R8, [UR5+-0x180] ;  /* 0xfffe8005ff087984 */ /* 0x000fe80008000800 */
[----:B------:R-:W2:Y:S04]  /*1420*/  LDS R7, [UR5+-0x140] ;  /* 0xfffec005ff077984 */ /* 0x000ea80008000800 */
[----:B------:R-:W-:Y:S04]  /*1430*/  LDS R10, [UR5+-0x100] ;  /* 0xffff0005ff0a7984 */ /* 0x000fe80008000800 */
[----:B------:R-:W3:Y:S04]  /*1440*/  LDS R9, [UR5+-0xc0] ;  /* 0xffff4005ff097984 */ /* 0x000ee80008000800 */
[----:B------:R-:W-:Y:S04]  /*1450*/  LDS R12, [UR5+-0x80] ;  /* 0xffff8005ff0c7984 */ /* 0x000fe80008000800 */
[----:B------:R-:W4:Y:S04]  /*1460*/  LDS R11, [UR5+-0x40] ;  /* 0xffffc005ff0b7984 */ /* 0x000f280008000800 */
[----:B------:R-:W-:Y:S04]  /*1470*/  LDS R14, [UR5] ;  /* 0x00000005ff0e7984 */ /* 0x000fe80008000800 */
[----:B------:R-:W5:Y:S04]  /*1480*/  LDS R13, [UR5+0x40] ;  /* 0x00004005ff0d7984 */ /* 0x000f680008000800 */
[----:B------:R-:W-:Y:S04]  /*1490*/  LDS R16, [UR5+0x80] ;  /* 0x00008005ff107984 */ /* 0x000fe80008000800 */
[----:B------:R-:W5:Y:S01]  /*14a0*/  LDS R15, [UR5+0xc0] ;  /* 0x0000c005ff0f7984 */ /* 0x000f620008000800 */
[----:B0-----:R-:W-:-:S03]  /*14b0*/  IADD3 R5, PT, PT, R5, R6, R3 ;  /* 0x0000000605057210 */ /* 0x001fc60007ffe003 */
[----:B-1----:R-:W-:Y:S04]  /*14c0*/  LDS R18, [UR5+0x100] ;  /* 0x00010005ff127984 */ /* 0x002fe80008000800 */
[----:B------:R-:W0:Y:S01]  /*14d0*/  LDS R17, [UR5+0x140] ;  /* 0x00014005ff117984 */ /* 0x000e220008000800 */
[----:B--2---:R-:W-:-:S03]  /*14e0*/  IADD3 R5, PT, PT, R7, R8, R5 ;  /* 0x0000000807057210 */ /* 0x004fc60007ffe005 */
[----:B------:R-:W-:Y:S04]  /*14f0*/  LDS R22, [UR5+0x180] ;  /* 0x00018005ff167984 */ /* 0x000fe80008000800 */
[----:B------:R-:W1:Y:S01]  /*1500*/  LDS R19, [UR5+0x1c0] ;  /* 0x0001c005ff137984 */ /* 0x000e620008000800 */
[----:B---3--:R-:W-:Y:S01]  /*1510*/  IADD3 R5, PT, PT, R9, R10, R5 ;  /* 0x0000000a09057210 */ /* 0x008fe20007ffe005 */
[----:B------:R-:W-:-:S03]  /*1520*/  UIADD3 UR5, UPT, UPT, UR5, 0x400, URZ ;  /* 0x0000040005057890 */ /* 0x000fc6000fffe0ff */
[----:B----4-:R-:W-:-:S04]  /*1530*/  IADD3 R5, PT, PT, R11, R12, R5 ;  /* 0x0000000c0b057210 */ /* 0x010fc80007ffe005 */
[----:B-----5:R-:W-:-:S04]  /*1540*/  IADD3 R5, PT, PT, R13, R14, R5 ;  /* 0x0000000e0d057210 */ /* 0x020fc80007ffe005 */
[----:B------:R-:W-:-:S04]  /*1550*/  IADD3 R5, PT, PT, R15, R16, R5 ;  /* 0x000000100f057210 */ /* 0x000fc80007ffe005 */
[----:B0-----:R-:W-:-:S04]  /*1560*/  IADD3 R5, PT, PT, R17, R18, R5 ;  /* 0x0000001211057210 */ /* 0x001fc80007ffe005 */
[----:B-1----:R-:W-:Y:S01]  /*1570*/  IADD3 R3, PT, PT, R19, R22, R5 ;  /* 0x0000001613037210 */ /* 0x002fe20007ffe005 */
[----:B------:R-:W-:Y:S06]  /*1580*/  @P0 BRA `(.L_x_25) ;  /* 0xfffffffc00900947 */ /* 0x000fec000383ffff */
.L_x_24:
[----:B------:R-:W-:Y:S01]  /*1590*/  LOP3.LUT R4, R2, 0xf, RZ, 0xc0, !PT ;  /* 0x0000000f02047812 */ /* 0x000fe200078ec0ff */
[----:B------:R-:W0:Y:S03]  /*15a0*/  LDCU.64 UR6, c[0x0][0x358] ;  /* 0x00006b00ff0677ac */ /* 0x000e260008000a00 */
[----:B------:R-:W-:-:S13]  /*15b0*/  ISETP.NE.AND P0, PT, R4, RZ, PT ;  /* 0x000000ff0400720c */ /* 0x000fda0003f05270 */
[----:B------:R-:W-:Y:S05]  /*15c0*/  @!P0 BRA `(.L_x_26) ;  /* 0x0000000000a08947 */ /* 0x000fea0003800000 */
[----:B------:R-:W-:Y:S02]  /*15d0*/  ISETP.GE.U32.AND P0, PT, R4, 0x8, PT ;  /* 0x000000080400780c */ /* 0x000fe40003f06070 */
[----:B------:R-:W-:-:S04]  /*15e0*/  LOP3.LUT R13, R2, 0x7, RZ, 0xc0, !PT ;  /* 0x00000007020d7812 */ /* 0x000fc800078ec0ff */
[----:B------:R-:W-:-:S07]  /*15f0*/  ISETP.NE.AND P1, PT, R13, RZ, PT ;  /* 0x000000ff0d00720c */ /* 0x000fce0003f25270 */
[----:B------:R-:W-:Y:S06]  /*1600*/  @!P0 BRA `(.L_x_27) ;  /* 0x0000000000388947 */ /* 0x000fec0003800000 */
[C---:B------:R-:W-:Y:S01]  /*1610*/  LEA R4, R0.reuse, UR4, 0x6 ;  /* 0x0000000400047c11 */ /* 0x040fe2000f8e30ff */
[----:B------:R-:W-:-:S04]  /*1620*/  VIADD R0, R0, 0x8 ;  /* 0x0000000800007836 */ /* 0x000fc80000000000 */
[----:B------:R-:W-:Y:S04]  /*1630*/  LDS R6, [R4] ;  /* 0x0000000004067984 */ /* 0x000fe80000000800 */
[----:B------:R-:W2:Y:S04]  /*1640*/  LDS R5, [R4+0x40] ;  /* 0x0000400004057984 */ /* 0x000ea80000000800 */
[----:B------:R-:W-:Y:S04]  /*1650*/  LDS R8, [R4+0x80] ;  /* 0x0000800004087984 */ /* 0x000fe80000000800 */
[----:B------:R-:W3:Y:S04]  /*1660*/  LDS R7, [R4+0xc0] ;  /* 0x0000c00004077984 */ /* 0x000ee80000000800 */
[----:B------:R-:W-:Y:S04]  /*1670*/  LDS R10, [R4+0x100] ;  /* 0x00010000040a7984 */ /* 0x000fe80000000800 */
[----:B------:R-:W4:Y:S04]  /*1680*/  LDS R9, [R4+0x140] ;  /* 0x0001400004097984 */ /* 0x000f280000000800 */
[----:B------:R-:W-:Y:S04]  /*1690*/  LDS R12, [R4+0x180] ;  /* 0x00018000040c7984 */ /* 0x000fe80000000800 */
[----:B------:R-:W5:Y:S01]  /*16a0*/  LDS R11, [R4+0x1c0] ;  /* 0x0001c000040b7984 */ /* 0x000f620000000800 */
[----:B--2---:R-:W-:-:S04]  /*16b0*/  IADD3 R5, PT, PT, R5, R6, R3 ;  /* 0x0000000605057210 */ /* 0x004fc80007ffe003 */
[----:B---3--:R-:W-:-:S04]  /*16c0*/  IADD3 R5, PT, PT, R7, R8, R5 ;  /* 0x0000000807057210 */ /* 0x008fc80007ffe005 */
[----:B----4-:R-:W-:-:S04]  /*16d0*/  IADD3 R5, PT, PT, R9, R10, R5 ;  /* 0x0000000a09057210 */ /* 0x010fc80007ffe005 */
[----:B-----5:R-:W-:-:S07]  /*16e0*/  IADD3 R3, PT, PT, R11, R12, R5 ;  /* 0x0000000c0b037210 */ /* 0x020fce0007ffe005 */
.L_x_27:
        /* <DEDUP_REMOVED lines=10> */
[----:B------:R-:W3:Y:S01]  /*1790*/  LDS R7, [R4+0xc0] ;  /* 0x0000c00004077984 */ /* 0x000ee20000000800 */
[----:B--2---:R-:W-:-:S04]  /*17a0*/  IADD3 R3, PT, PT, R5, R6, R3 ;  /* 0x0000000605037210 */ /* 0x004fc80007ffe003 */
[----:B---3--:R-:W-:-:S07]  /*17b0*/  IADD3 R3, PT, PT, R7, R8, R3 ;  /* 0x0000000807037210 */ /* 0x008fce0007ffe003 */
.L_x_28:
[----:B------:R-:W-:Y:S05]  /*17c0*/  @!P1 BRA `(.L_x_26) ;  /* 0x0000000000209947 */ /* 0x000fea0003800000 */
[----:B------:R-:W-:Y:S01]  /*17d0*/  LEA R0, R0, UR4, 0x6 ;  /* 0x0000000400007c11 */ /* 0x000fe2000f8e30ff */
[----:B------:R-:W-:-:S07]  /*17e0*/  IMAD.MOV R2, RZ, RZ, -R2 ;  /* 0x000000ffff027224 */ /* 0x000fce00078e0a02 */
.L_x_29:
[----:B------:R2:W3:Y:S01]  /*17f0*/  LDS R4, [R0] ;  /* 0x0000000000047984 */ /* 0x0004e20000000800 */
[----:B------:R-:W-:-:S05]  /*1800*/  VIADD R2, R2, 0x1 ;  /* 0x0000000102027836 */ /* 0x000fca0000000000 */
[----:B------:R-:W-:Y:S01]  /*1810*/  ISETP.NE.AND P0, PT, R2, RZ, PT ;  /* 0x000000ff0200720c */ /* 0x000fe20003f05270 */
[----:B--2---:R-:W-:Y:S02]  /*1820*/  VIADD R0, R0, 0x40 ;  /* 0x0000004000007836 */ /* 0x004fe40000000000 */
[----:B---3--:R-:W-:-:S10]  /*1830*/  IMAD.IADD R3, R4, 0x1, R3 ;  /* 0x0000000104037824 */ /* 0x008fd400078e0203 */
[----:B------:R-:W-:Y:S05]  /*1840*/  @P0 BRA `(.L_x_29) ;  /* 0xfffffffc00e80947 */ /* 0x000fea000383ffff */
.L_x_26:
[----:B------:R-:W1:Y:S02]  /*1850*/  LDC.64 R4, c[0x0][0x380] ;  /* 0x0000e000ff047b82 */ /* 0x000e640000000a00 */
[----:B-1----:R-:W-:-:S05]  /*1860*/  IMAD.WIDE.U32 R20, R20, 0x4, R4 ;  /* 0x0000000414147825 */ /* 0x002fca00078e0004 */
[----:B0-----:R-:W-:Y:S01]  /*1870*/  STG.E desc[UR6][R20.64], R3 ;  /* 0x0000000314007986 */ /* 0x001fe2000c101906 */
[----:B------:R-:W-:Y:S05]  /*1880*/  EXIT ;  /* 0x000000000000794d */ /* 0x000fea0003800000 */
        .weak           $__internal_0_$__cuda_sm3x_div_rn_noftz_f32_slowpath
        .type           $__internal_0_$__cuda_sm3x_div_rn_noftz_f32_slowpath,@function
        .size           $__internal_0_$__cuda_sm3x_div_rn_noftz_f32_slowpath,(.L_x_60 - $__internal_0_$__cuda_sm3x_div_rn_noftz_f32_slowpath)
$__internal_0_$__cuda_sm3x_div_rn_noftz_f32_slowpath:
[--C-:B------:R-:W-:Y:S01]  /*1890*/  SHF.R.U32.HI R9, RZ, 0x17, R5.reuse ;  /* 0x00000017ff097819 */ /* 0x100fe20000011605 */
[----:B------:R-:W-:Y:S01]  /*18a0*/  BSSY.RECONVERGENT B1, `(.L_x_30) ;  /* 0x0000063000017945 */ /* 0x000fe20003800200 */
[----:B------:R-:W-:Y:S01]  /*18b0*/  SHF.R.U32.HI R7, RZ, 0x17, R0 ;  /* 0x00000017ff077819 */ /* 0x000fe20000011600 */
[----:B------:R-:W-:Y:S01]  /*18c0*/  IMAD.MOV.U32 R11, RZ, RZ, R5 ;  /* 0x000000ffff0b7224 */ /* 0x000fe200078e0005 */
[----:B------:R-:W-:Y:S02]  /*18d0*/  LOP3.LUT R9, R9, 0xff, RZ, 0xc0, !PT ;  /* 0x000000ff09097812 */ /* 0x000fe400078ec0ff */
[----:B------:R-:W-:-:S03]  /*18e0*/  LOP3.LUT R14, R7, 0xff, RZ, 0xc0, !PT ;  /* 0x000000ff070e7812 */ /* 0x000fc600078ec0ff */
[----:B------:R-:W-:Y:S02]  /*18f0*/  VIADD R12, R9, 0xffffffff ;  /* 0xffffffff090c7836 */ /* 0x000fe40000000000 */
[----:B------:R-:W-:-:S03]  /*1900*/  VIADD R10, R14, 0xffffffff ;  /* 0xffffffff0e0a7836 */ /* 0x000fc60000000000 */
[----:B------:R-:W-:-:S04]  /*1910*/  ISETP.GT.U32.AND P0, PT, R12, 0xfd, PT ;  /* 0x000000fd0c00780c */ /* 0x000fc80003f04070 */
[----:B------:R-:W-:-:S13]  /*1920*/  ISETP.GT.U32.OR P0, PT, R10, 0xfd, P0 ;  /* 0x000000fd0a00780c */ /* 0x000fda0000704470 */
[----:B------:R-:W-:Y:S01]  /*1930*/  @!P0 IMAD.MOV.U32 R7, RZ, RZ, RZ ;  /* 0x000000ffff078224 */ /* 0x000fe200078e00ff */
[----:B------:R-:W-:Y:S06]  /*1940*/  @!P0 BRA `(.L_x_31) ;  /* 0x00000000005c8947 */ /* 0x000fec0003800000 */
[----:B------:R-:W-:Y:S02]  /*1950*/  FSETP.GTU.FTZ.AND P0, PT, |R0|, +INF , PT ;  /* 0x7f8000000000780b */ /* 0x000fe40003f1c200 */
[----:B------:R-:W-:-:S04]  /*1960*/  FSETP.GTU.FTZ.AND P1, PT, |R5|, +INF , PT ;  /* 0x7f8000000500780b */ /* 0x000fc80003f3c200 */
[----:B------:R-:W-:-:S13]  /*1970*/  PLOP3.LUT P0, PT, P0, P1, PT, 0xf8, 0x8f ;  /* 0x00000000008f781c */ /* 0x000fda0000703f70 */
[----:B------:R-:W-:Y:S05]  /*1980*/  @P0 BRA `(.L_x_32) ;  /* 0x00000004004c0947 */ /* 0x000fea0003800000 */
[----:B------:R-:W-:-:S13]  /*1990*/  LOP3.LUT P0, RZ, R11, 0x7fffffff, R0, 0xc8, !PT ;  /* 0x7fffffff0bff7812 */ /* 0x000fda000780c800 */
[----:B------:R-:W-:Y:S05]  /*19a0*/  @!P0 BRA `(.L_x_33) ;  /* 0x00000004003c8947 */ /* 0x000fea0003800000 */
[C---:B------:R-:W-:Y:S02]  /*19b0*/  FSETP.NEU.FTZ.AND P2, PT, |R0|.reuse, +INF , PT ;  /* 0x7f8000000000780b */ /* 0x040fe40003f5d200 */
[----:B------:R-:W-:Y:S02]  /*19c0*/  FSETP.NEU.FTZ.AND P1, PT, |R5|, +INF , PT ;  /* 0x7f8000000500780b */ /* 0x000fe40003f3d200 */
[----:B------:R-:W-:-:S11]  /*19d0*/  FSETP.NEU.FTZ.AND P0, PT, |R0|, +INF , PT ;  /* 0x7f8000000000780b */ /* 0x000fd60003f1d200 */
[----:B------:R-:W-:Y:S05]  /*19e0*/  @!P1 BRA !P2, `(.L_x_33) ;  /* 0x00000004002c9947 */ /* 0x000fea0005000000 */
[----:B------:R-:W-:-:S04]  /*19f0*/  LOP3.LUT P2, RZ, R0, 0x7fffffff, RZ, 0xc0, !PT ;  /* 0x7fffffff00ff7812 */ /* 0x000fc8000784c0ff */
[----:B------:R-:W-:-:S13]  /*1a00*/  PLOP3.LUT P1, PT, P1, P2, PT, 0x2f, 0xf2 ;  /* 0x0000000000f2781c */ /* 0x000fda0000f24577 */
[----:B------:R-:W-:Y:S05]  /*1a10*/  @P1 BRA `(.L_x_34) ;  /* 0x0000000400181947 */ /* 0x000fea0003800000 */
[----:B------:R-:W-:-:S04]  /*1a20*/  LOP3.LUT P1, RZ, R11, 0x7fffffff, RZ, 0xc0, !PT ;  /* 0x7fffffff0bff7812 */ /* 0x000fc8000782c0ff */
[----:B------:R-:W-:-:S13]  /*1a30*/  PLOP3.LUT P0, PT, P0, P1, PT, 0x2f, 0xf2 ;  /* 0x0000000000f2781c */ /* 0x000fda0000702577 */
[----:B------:R-:W-:Y:S05]  /*1a40*/  @P0 BRA `(.L_x_35) ;  /* 0x0000000400000947 */ /* 0x000fea0003800000 */
[----:B------:R-:W-:Y:S02]  /*1a50*/  ISETP.GE.AND P0, PT, R10, RZ, PT ;  /* 0x000000ff0a00720c */ /* 0x000fe40003f06270 */
[----:B------:R-:W-:-:S11]  /*1a60*/  ISETP.GE.AND P1, PT, R12, RZ, PT ;  /* 0x000000ff0c00720c */ /* 0x000fd60003f26270 */
[----:B------:R-:W-:Y:S02]  /*1a70*/  @P0 IMAD.MOV.U32 R7, RZ, RZ, RZ ;  /* 0x000000ffff070224 */ /* 0x000fe400078e00ff */
[----:B------:R-:W-:Y:S01]  /*1a80*/  @!P0 FFMA R0, R0, 1.84467440737095516160e+19, RZ ;  /* 0x5f80000000008823 */ /* 0x000fe200000000ff */
[----:B------:R-:W-:Y:S02]  /*1a90*/  @!P0 IMAD.MOV.U32 R7, RZ, RZ, -0x40 ;  /* 0xffffffc0ff078424 */ /* 0x000fe400078e00ff */
[----:B------:R-:W-:Y:S02]  /*1aa0*/  @!P1 FFMA R11, R5, 1.84467440737095516160e+19, RZ ;  /* 0x5f800000050b9823 */ /* 0x000fe400000000ff */
[----:B------:R-:W-:-:S07]  /*1ab0*/  @!P1 VIADD R7, R7, 0x40 ;  /* 0x0000004007079836 */ /* 0x000fce0000000000 */
.L_x_31:
[----:B------:R-:W-:Y:S01]  /*1ac0*/  LEA R10, R9, 0xc0800000, 0x17 ;  /* 0xc0800000090a7811 */ /* 0x000fe200078eb8ff */
[----:B------:R-:W-:Y:S04]  /*1ad0*/  BSSY.RECONVERGENT B2, `(.L_x_36) ;  /* 0x0000036000027945 */ /* 0x000fe80003800200 */
[----:B------:R-:W-:Y:S02]  /*1ae0*/  IMAD.IADD R11, R11, 0x1, -R10 ;  /* 0x000000010b0b7824 */ /* 0x000fe400078e0a0a */
[----:B------:R-:W-:Y:S02]  /*1af0*/  VIADD R10, R14, 0xffffff81 ;  /* 0xffffff810e0a7836 */ /* 0x000fe40000000000 */
[----:B------:R-:W0:Y:S01]  /*1b00*/  MUFU.RCP R12, R11 ;  /* 0x0000000b000c7308 */ /* 0x000e220000001000 */
[----:B------:R-:W-:Y:S01]  /*1b10*/  FADD.FTZ R13, -R11, -RZ ;  /* 0x800000ff0b0d7221 */ /* 0x000fe20000010100 */
[C---:B------:R-:W-:Y:S01]  /*1b20*/  IMAD R0, R10.reuse, -0x800000, R0 ;  /* 0xff8000000a007824 */ /* 0x040fe200078e0200 */
[----:B------:R-:W-:-:S05]  /*1b30*/  IADD3 R10, PT, PT, R10, 0x7f, -R9 ;  /* 0x0000007f0a0a7810 */ /* 0x000fca0007ffe809 */
[----:B------:R-:W-:Y:S02]  /*1b40*/  IMAD.IADD R10, R10, 0x1, R7 ;  /* 0x000000010a0a7824 */ /* 0x000fe400078e0207 */
[----:B0-----:R-:W-:-:S04]  /*1b50*/  FFMA R15, R12, R13, 1 ;  /* 0x3f8000000c0f7423 */ /* 0x001fc8000000000d */
[----:B------:R-:W-:-:S04]  /*1b60*/  FFMA R17, R12, R15, R12 ;  /* 0x0000000f0c117223 */ /* 0x000fc8000000000c */
[----:B------:R-:W-:-:S04]  /*1b70*/  FFMA R12, R0, R17, RZ ;  /* 0x00000011000c7223 */ /* 0x000fc800000000ff */
[----:B------:R-:W-:-:S04]  /*1b80*/  FFMA R15, R13, R12, R0 ;  /* 0x0000000c0d0f7223 */ /* 0x000fc80000000000 */
[----:B------:R-:W-:-:S04]  /*1b90*/  FFMA R12, R17, R15, R12 ;  /* 0x0000000f110c7223 */ /* 0x000fc8000000000c */
[----:B------:R-:W-:-:S04]  /*1ba0*/  FFMA R13, R13, R12, R0 ;  /* 0x0000000c0d0d7223 */ /* 0x000fc80000000000 */
[----:B------:R-:W-:-:S05]  /*1bb0*/  FFMA R0, R17, R13, R12 ;  /* 0x0000000d11007223 */ /* 0x000fca000000000c */
[----:B------:R-:W-:-:S04]  /*1bc0*/  SHF.R.U32.HI R9, RZ, 0x17, R0 ;  /* 0x00000017ff097819 */ /* 0x000fc80000011600 */
[----:B------:R-:W-:-:S05]  /*1bd0*/  LOP3.LUT R9, R9, 0xff, RZ, 0xc0, !PT ;  /* 0x000000ff09097812 */ /* 0x000fca00078ec0ff */
[----:B------:R-:W-:-:S04]  /*1be0*/  IMAD.IADD R11, R9, 0x1, R10 ;  /* 0x00000001090b7824 */ /* 0x000fc800078e020a */
[----:B------:R-:W-:-:S05]  /*1bf0*/  VIADD R7, R11, 0xffffffff ;  /* 0xffffffff0b077836 */ /* 0x000fca0000000000 */
[----:B------:R-:W-:-:S13]  /*1c00*/  ISETP.GE.U32.AND P0, PT, R7, 0xfe, PT ;  /* 0x000000fe0700780c */ /* 0x000fda0003f06070 */
[----:B------:R-:W-:Y:S05]  /*1c10*/  @!P0 BRA `(.L_x_37) ;  /* 0x0000000000808947 */ /* 0x000fea0003800000 */
[----:B------:R-:W-:-:S13]  /*1c20*/  ISETP.GT.AND P0, PT, R11, 0xfe, PT ;  /* 0x000000fe0b00780c */ /* 0x000fda0003f04270 */
[----:B------:R-:W-:Y:S05]  /*1c30*/  @P0 BRA `(.L_x_38) ;  /* 0x00000000006c0947 */ /* 0x000fea0003800000 */
[----:B------:R-:W-:-:S13]  /*1c40*/  ISETP.GE.AND P0, PT, R11, 0x1, PT ;  /* 0x000000010b00780c */ /* 0x000fda0003f06270 */
[----:B------:R-:W-:Y:S05]  /*1c50*/  @P0 BRA `(.L_x_39) ;  /* 0x0000000000740947 */ /* 0x000fea0003800000 */
[----:B------:R-:W-:Y:S02]  /*1c60*/  ISETP.GE.AND P0, PT, R11, -0x18, PT ;  /* 0xffffffe80b00780c */ /* 0x000fe40003f06270 */
[----:B------:R-:W-:-:S11]  /*1c70*/  LOP3.LUT R0, R0, 0x80000000, RZ, 0xc0, !PT ;  /* 0x8000000000007812 */ /* 0x000fd600078ec0ff */
[----:B------:R-:W-:Y:S05]  /*1c80*/  @!P0 BRA `(.L_x_39) ;  /* 0x0000000000688947 */ /* 0x000fea0003800000 */
[CCC-:B------:R-:W-:Y:S01]  /*1c90*/  FFMA.RZ R7, R17.reuse, R13.reuse, R12.reuse ;  /* 0x0000000d11077223 */ /* 0x1c0fe2000000c00c */
[-CC-:B------:R-:W-:Y:S01]  /*1ca0*/  FFMA.RM R10, R17, R13.reuse, R12.reuse ;  /* 0x0000000d110a7223 */ /* 0x180fe2000000400c */
[C---:B------:R-:W-:Y:S02]  /*1cb0*/  ISETP.NE.AND P2, PT, R11.reuse, RZ, PT ;  /* 0x000000ff0b00720c */ /* 0x040fe40003f45270 */
[----:B------:R-:W-:Y:S02]  /*1cc0*/  ISETP.NE.AND P1, PT, R11, RZ, PT ;  /* 0x000000ff0b00720c */ /* 0x000fe40003f25270 */
[----:B------:R-:W-:Y:S01]  /*1cd0*/  LOP3.LUT R9, R7, 0x7fffff, RZ, 0xc0, !PT ;  /* 0x007fffff07097812 */ /* 0x000fe200078ec0ff */
[----:B------:R-:W-:Y:S01]  /*1ce0*/  FFMA.RP R7, R17, R13, R12 ;  /* 0x0000000d11077223 */ /* 0x000fe2000000800c */
[----:B------:R-:W-:Y:S02]  /*1cf0*/  VIADD R12, R11, 0x20 ;  /* 0x000000200b0c7836 */ /* 0x000fe40000000000 */
[----:B------:R-:W-:Y:S01]  /*1d00*/  LOP3.LUT R9, R9, 0x800000, RZ, 0xfc, !PT ;  /* 0x0080000009097812 */ /* 0x000fe200078efcff */
[----:B------:R-:W-:Y:S01]  /*1d10*/  IMAD.MOV R11, RZ, RZ, -R11 ;  /* 0x000000ffff0b7224 */ /* 0x000fe200078e0a0b */
[----:B------:R-:W-:-:S02]  /*1d20*/  FSETP.NEU.FTZ.AND P0, PT, R7, R10, PT ;  /* 0x0000000a0700720b */ /* 0x000fc40003f1d000 */
[----:B------:R-:W-:Y:S02]  /*1d30*/  SHF.L.U32 R12, R9, R12, RZ ;  /* 0x0000000c090c7219 */ /* 0x000fe400000006ff */
[----:B------:R-:W-:Y:S02]  /*1d40*/  SEL R10, R11, RZ, P2 ;  /* 0x000000ff0b0a7207 */ /* 0x000fe40001000000 */
[----:B------:R-:W-:Y:S02]  /*1d50*/  ISETP.NE.AND P1, PT, R12, RZ, P1 ;  /* 0x000000ff0c00720c */ /* 0x000fe40000f25270 */
[----:B------:R-:W-:Y:S02]  /*1d60*/  SHF.R.U32.HI R10, RZ, R10, R9 ;  /* 0x0000000aff0a7219 */ /* 0x000fe40000011609 */
[----:B------:R-:W-:Y:S02]  /*1d70*/  PLOP3.LUT P0, PT, P0, P1, PT, 0xf8, 0x8f ;  /* 0x00000000008f781c */ /* 0x000fe40000703f70 */
[----:B------:R-:W-:-:S02]  /*1d80*/  SHF.R.U32.HI R12, RZ, 0x1, R10 ;  /* 0x00000001ff0c7819 */ /* 0x000fc4000001160a */
[----:B------:R-:W-:-:S04]  /*1d90*/  SEL R7, RZ, 0x1, !P0 ;  /* 0x00000001ff077807 */ /* 0x000fc80004000000 */
[----:B------:R-:W-:-:S04]  /*1da0*/  LOP3.LUT R7, R7, 0x1, R12, 0xf8, !PT ;  /* 0x0000000107077812 */ /* 0x000fc800078ef80c */
[----:B------:R-:W-:-:S05]  /*1db0*/  LOP3.LUT R7, R7, R10, RZ, 0xc0, !PT ;  /* 0x0000000a07077212 */ /* 0x000fca00078ec0ff */
[----:B------:R-:W-:-:S05]  /*1dc0*/  IMAD.IADD R7, R12, 0x1, R7 ;  /* 0x000000010c077824 */ /* 0x000fca00078e0207 */
[----:B------:R-:W-:Y:S01]  /*1dd0*/  LOP3.LUT R0, R7, R0, RZ, 0xfc, !PT ;  /* 0x0000000007007212 */ /* 0x000fe200078efcff */
[----:B------:R-:W-:Y:S06]  /*1de0*/  BRA `(.L_x_39) ;  /* 0x0000000000107947 */ /* 0x000fec0003800000 */
.L_x_38:
[----:B------:R-:W-:-:S04]  /*1df0*/  LOP3.LUT R0, R0, 0x80000000, RZ, 0xc0, !PT ;  /* 0x8000000000007812 */ /* 0x000fc800078ec0ff */
[----:B------:R-:W-:Y:S01]  /*1e00*/  LOP3.LUT R0, R0, 0x7f800000, RZ, 0xfc, !PT ;  /* 0x7f80000000007812 */ /* 0x000fe200078efcff */
[----:B------:R-:W-:Y:S06]  /*1e10*/  BRA `(.L_x_39) ;  /* 0x0000000000047947 */ /* 0x000fec0003800000 */
.L_x_37:
[----:B------:R-:W-:-:S07]  /*1e20*/  IMAD R0, R10, 0x800000, R0 ;  /* 0x008000000a007824 */ /* 0x000fce00078e0200 */
.L_x_39:
[----:B------:R-:W-:Y:S05]  /*1e30*/  BSYNC.RECONVERGENT B2 ;  /* 0x0000000000027941 */ /* 0x000fea0003800200 */
.L_x_36:
[----:B------:R-:W-:Y:S05]  /*1e40*/  BRA `(.L_x_40) ;  /* 0x0000000000207947 */ /* 0x000fea0003800000 */
.L_x_35:
[----:B------:R-:W-:-:S04]  /*1e50*/  LOP3.LUT R0, R11, 0x80000000, R0, 0x48, !PT ;  /* 0x800000000b007812 */ /* 0x000fc800078e4800 */
[----:B------:R-:W-:Y:S01]  /*1e60*/  LOP3.LUT R0, R0, 0x7f800000, RZ, 0xfc, !PT ;  /* 0x7f80000000007812 */ /* 0x000fe200078efcff */
[----:B------:R-:W-:Y:S06]  /*1e70*/  BRA `(.L_x_40) ;  /* 0x0000000000147947 */ /* 0x000fec0003800000 */
.L_x_34:
[----:B------:R-:W-:Y:S01]  /*1e80*/  LOP3.LUT R0, R11, 0x80000000, R0, 0x48, !PT ;  /* 0x800000000b007812 */ /* 0x000fe200078e4800 */
[----:B------:R-:W-:Y:S06]  /*1e90*/  BRA `(.L_x_40) ;  /* 0x00000000000c7947 */ /* 0x000fec0003800000 */
.L_x_33:
[----:B------:R-:W0:Y:S01]  /*1ea0*/  MUFU.RSQ R0, -QNAN ;  /* 0xffc0000000007908 */ /* 0x000e220000001400 */
[----:B------:R-:W-:Y:S05]  /*1eb0*/  BRA `(.L_x_40) ;  /* 0x0000000000047947 */ /* 0x000fea0003800000 */
.L_x_32:
[----:B------:R-:W-:-:S07]  /*1ec0*/  FADD.FTZ R0, R0, R5 ;  /* 0x0000000500007221 */ /* 0x000fce0000010000 */
.L_x_40:
[----:B------:R-:W-:Y:S05]  /*1ed0*/  BSYNC.RECONVERGENT B1 ;  /* 0x0000000000017941 */ /* 0x000fea0003800200 */
.L_x_30:
[----:B------:R-:W-:-:S04]  /*1ee0*/  IMAD.MOV.U32 R9, RZ, RZ, 0x0 ;  /* 0x00000000ff097424 */ /* 0x000fc800078e00ff */
[----:B0-----:R-:W-:Y:S05]  /*1ef0*/  RET.REL.NODEC R8 `(_Z8row_calcPjfffii) ;  /* 0xffffffe008407950 */ /* 0x001fea0003c3ffff */
.L_x_41:
[----:B------:R-:W-:-:S00]  /*1f00*/  BRA `(.L_x_41) ;  /* 0xfffffffc00fc7947 */ /* 0x000fc0000383ffff */
[----:B------:R-:W-:-:S00]  /*1f10*/  NOP ;  /* 0x0000000000007918 */ /* 0x000fc00000000000 */
        /* <DEDUP_REMOVED lines=14> */
.L_x_60:


//--------------------- .text._Z18mini_mandel_kernelPjffii --------------------------
	.section	.text._Z18mini_mandel_kernelPjffii,"ax",@progbits
	.align	128
        .global         _Z18mini_mandel_kernelPjffii
        .type           _Z18mini_mandel_kernelPjffii,@function
        .size           _Z18mini_mandel_kernelPjffii,(.L_x_61 - _Z18mini_mandel_kernelPjffii)
        .other          _Z18mini_mandel_kernelPjffii,@"STO_CUDA_ENTRY STV_DEFAULT"
_Z18mini_mandel_kernelPjffii:
.text._Z18mini_mandel_kernelPjffii:
[----:B------:R-:W-:Y:S08]  /*0000*/  LDC R1, c[0x0][0x37c] ;  /* 0x0000df00ff017b82 */ /* 0x000ff00000000800 */
[----:B------:R-:W0:Y:S01]  /*0010*/  LDC R2, c[0x0][0x370] ;  /* 0x0000dc00ff027b82 */ /* 0x000e220000000800 */
[----:B------:R-:W1:Y:S01]  /*0020*/  LDCU UR5, c[0x0][0x388] ;  /* 0x00007100ff0577ac */ /* 0x000e620008000800 */
[----:B------:R-:W2:Y:S06]  /*0030*/  S2R R5, SR_CTAID.Y ;  /* 0x0000000000057919 */ /* 0x000eac0000002600 */
[----:B------:R-:W3:Y:S08]  /*0040*/  S2UR UR4, SR_CTAID.X ;  /* 0x00000000000479c3 */ /* 0x000ef00000002500 */
[----:B------:R-:W4:Y:S01]  /*0050*/  LDC R4, c[0x0][0x38c] ;  /* 0x0000e300ff047b82 */ /* 0x000f220000000800 */
[----:B0-----:R-:W-:-:S02]  /*0060*/  I2FP.F32.U32 R3, R2 ;  /* 0x0000000200037245 */ /* 0x001fc40000201000 */
[----:B------:R-:W-:Y:S02]  /*0070*/  SHF.R.U32.HI R8, RZ, 0x1, R2 ;  /* 0x00000001ff087819 */ /* 0x000fe40000011602 */
[----:B------:R-:W0:Y:S02]  /*0080*/  MUFU.RCP R6, R3 ;  /* 0x0000000300067308 */ /* 0x000e240000001000 */
[----:B---3--:R-:W-:-:S04]  /*0090*/  IADD3 R0, PT, PT, -R8, UR4, RZ ;  /* 0x0000000408007c10 */ /* 0x008fc8000fffe1ff */
        /* <DEDUP_REMOVED lines=8> */
[----:B-1----:R-:W-:Y:S01]  /*0120*/  MOV R6, UR5 ;  /* 0x0000000500067c02 */ /* 0x002fe20008000f00 */
[----:B0-2-4-:R-:W-:Y:S06]  /*0130*/  @!P0 BRA `(.L_x_42) ;  /* 0x00000000000c8947 */ /* 0x015fec0003800000 */
[----:B------:R-:W-:-:S07]  /*0140*/  MOV R10, 0x160 ;  /* 0x00000160000a7802 */ /* 0x000fce0000000f00 */
[----:B------:R-:W-:Y:S05]  /*0150*/  CALL.REL.NOINC `($__internal_1_$__cuda_sm3x_div_rn_noftz_f32_slowpath) ;  /* 0x0000000400ac7944 */ /* 0x000fea0003c00000 */
[----:B------:R-:W-:-:S07]  /*0160*/  IMAD.MOV.U32 R7, RZ, RZ, R0 ;  /* 0x000000ffff077224 */ /* 0x000fce00078e0000 */
.L_x_42:
[----:B------:R-:W0:Y:S01]  /*0170*/  MUFU.RCP R0, R3 ;  /* 0x0000000300007308 */ /* 0x000e220000001000 */
[----:B------:R-:W-:Y:S01]  /*0180*/  IADD3 R8, PT, PT, -R8, R5, RZ ;  /* 0x0000000508087210 */ /* 0x000fe20007ffe1ff */
[----:B------:R-:W-:-:S03]  /*0190*/  FADD R7, R7, -1 ;  /* 0xbf80000007077421 */ /* 0x000fc60000000000 */
[----:B------:R-:W-:-:S05]  /*01a0*/  I2FP.F32.S32 R8, R8 ;  /* 0x0000000800087245 */ /* 0x000fca0000201400 */
[----:B------:R-:W-:-:S04]  /*01b0*/  FMUL R8, R8, 4 ;  /* 0x4080000008087820 */ /* 0x000fc80000400000 */
        /* <DEDUP_REMOVED lines=9> */
[----:B------:R-:W-:Y:S05]  /*0250*/  CALL.REL.NOINC `($__internal_1_$__cuda_sm3x_div_rn_noftz_f32_slowpath) ;  /* 0x00000004006c7944 */ /* 0x000fea0003c00000 */
.L_x_43:
[----:B------:R-:W0:Y:S01]  /*0260*/  LDCU UR5, c[0x0][0x394] ;  /* 0x00007280ff0577ac */ /* 0x000e220008000800 */
[----:B------:R-:W-:Y:S01]  /*0270*/  FADD R3, RZ, R0 ;  /* 0x00000000ff037221 */ /* 0x000fe20000000000 */
[----:B------:R-:W-:Y:S01]  /*0280*/  HFMA2 R0, -RZ, RZ, 0, 0 ;  /* 0x00000000ff007431 */ /* 0x000fe200000001ff */
[----:B------:R-:W1:Y:S01]  /*0290*/  LDCU.64 UR6, c[0x0][0x358] ;  /* 0x00006b00ff0677ac */ /* 0x000e620008000a00 */
[----:B0-----:R-:W-:-:S09]  /*02a0*/  UISETP.GE.AND UP0, UPT, UR5, 0x1, UPT ;  /* 0x000000010500788c */ /* 0x001fd2000bf06270 */
[----:B-1----:R-:W-:Y:S05]  /*02b0*/  BRA.U !UP0, `(.L_x_44) ;  /* 0x0000000508407547 */ /* 0x002fea000b800000 */
[----:B------:R-:W0:Y:S02]  /*02c0*/  LDC R8, c[0x0][0x390] ;  /* 0x0000e400ff087b82 */ /* 0x000e240000000800 */
[----:B0-----:R-:W-:-:S13]  /*02d0*/  ISETP.GE.AND P0, PT, R8, 0x1, PT ;  /* 0x000000010800780c */ /* 0x001fda0003f06270 */
[----:B------:R-:W-:Y:S05]  /*02e0*/  @!P0 BRA `(.L_x_45) ;  /* 0x0000000400048947 */ /* 0x000fea0003800000 */
[C---:B------:R-:W-:Y:S01]  /*02f0*/  LOP3.LUT R10, R8.reuse, 0x7ffffffc, RZ, 0xc0, !PT ;  /* 0x7ffffffc080a7812 */ /* 0x040fe200078ec0ff */
[----:B------:R-:W-:Y:S01]  /*0300*/  IMAD.MOV.U32 R0, RZ, RZ, RZ ;  /* 0x000000ffff007224 */ /* 0x000fe200078e00ff */
[----:B------:R-:W-:Y:S02]  /*0310*/  LOP3.LUT R8, R8, 0x3, RZ, 0xc0, !PT ;  /* 0x0000000308087812 */ /* 0x000fe400078ec0ff */
[----:B------:R-:W-:Y:S01]  /*0320*/  MOV R9, RZ ;  /* 0x000000ff00097202 */ /* 0x000fe20000000f00 */
[----:B------:R-:W-:-:S07]  /*0330*/  IMAD.MOV R10, RZ, RZ, -R10 ;  /* 0x000000ffff0a7224 */ /* 0x000fce00078e0a0a */
.L_x_49:
[----:B------:R-:W0:Y:S01]  /*0340*/  LDCU UR5, c[0x0][0x390] ;  /* 0x00007200ff0577ac */ /* 0x000e220008000800 */
[----:B------:R-:W-:Y:S01]  /*0350*/  ISETP.NE.AND P1, PT, R8, RZ, PT ;  /* 0x000000ff0800720c */ /* 0x000fe20003f25270 */
[----:B0-----:R-:W-:-:S09]  /*0360*/  UISETP.GE.U32.AND UP0, UPT, UR5, 0x4, UPT ;  /* 0x000000040500788c */ /* 0x001fd2000bf06070 */
[----:B------:R-:W-:Y:S05]  /*0370*/  BRA.U !UP0, `(.L_x_46) ;  /* 0x0000000108607547 */ /* 0x000fea000b800000 */
[----:B------:R-:W-:-:S07]  /*0380*/  MOV R11, R10 ;  /* 0x0000000a000b7202 */ /* 0x000fce0000000f00 */
.L_x_47:
[----:B------:R-:W-:Y:S01]  /*0390*/  FMUL R13, R4, R4 ;  /* 0x00000004040d7220 */ /* 0x000fe20000400000 */
[C---:B------:R-:W-:Y:S01]  /*03a0*/  FADD R12, R6.reuse, R6 ;  /* 0x00000006060c7221 */ /* 0x040fe20000000000 */
        /* <DEDUP_REMOVED lines=21> */
.L_x_46:
[----:B------:R-:W-:Y:S05]  /*0500*/  @!P1 BRA `(.L_x_48) ;  /* 0x0000000000509947 */ /* 0x000fea0003800000 */
[----:B------:R-:W-:Y:S01]  /*0510*/  ISETP.NE.AND P0, PT, R8, 0x1, PT ;  /* 0x000000010800780c */ /* 0x000fe20003f05270 */
[----:B------:R-:W-:-:S04]  /*0520*/  FMUL R11, R4, R4 ;  /* 0x00000004040b7220 */ /* 0x000fc80000400000 */
[C---:B------:R-:W-:Y:S01]  /*0530*/  FFMA R12, R6.reuse, R6, -R11 ;  /* 0x00000006060c7223 */ /* 0x040fe2000000080b */
[----:B------:R-:W-:-:S03]  /*0540*/  FADD R6, R6, R6 ;  /* 0x0000000606067221 */ /* 0x000fc60000000000 */
[----:B------:R-:W-:Y:S01]  /*0550*/  FADD R12, R7, R12 ;  /* 0x0000000c070c7221 */ /* 0x000fe20000000000 */
[----:B------:R-:W-:-:S04]  /*0560*/  FFMA R4, R4, R6, R3 ;  /* 0x0000000604047223 */ /* 0x000fc80000000003 */
[----:B------:R-:W-:Y:S01]  /*0570*/  MOV R6, R12 ;  /* 0x0000000c00067202 */ /* 0x000fe20000000f00 */
        /* <DEDUP_REMOVED lines=13> */
.L_x_48:
[----:B------:R-:W-:-:S04]  /*0650*/  FMUL R11, R4, R4 ;  /* 0x00000004040b7220 */ /* 0x000fc80000400000 */
[----:B------:R-:W-:-:S05]  /*0660*/  FFMA R11, R6, R6, R11 ;  /* 0x00000006060b7223 */ /* 0x000fca000000000b */
[----:B------:R-:W-:-:S13]  /*0670*/  FSETP.GTU.AND P0, PT, R11, 4, PT ;  /* 0x408000000b00780b */ /* 0x000fda0003f0c000 */
[----:B------:R-:W-:Y:S05]  /*0680*/  @P0 BRA `(.L_x_44) ;  /* 0x00000000004c0947 */ /* 0x000fea0003800000 */
[----:B------:R-:W0:Y:S01]  /*0690*/  LDCU UR5, c[0x0][0x394] ;  /* 0x00007280ff0577ac */ /* 0x000e220008000800 */
[----:B------:R-:W-:Y:S01]  /*06a0*/  IADD3 R11, PT, PT, R9, 0x1, RZ ;  /* 0x00000001090b7810 */ /* 0x000fe20007ffe0ff */
[----:B------:R-:W-:-:S03]  /*06b0*/  IMAD.IADD R0, R0, 0x1, R9 ;  /* 0x0000000100007824 */ /* 0x000fc600078e0209 */
[----:B0-----:R-:W-:-:S13]  /*06c0*/  ISETP.NE.AND P0, PT, R11, UR5, PT ;  /* 0x000000050b007c0c */ /* 0x001fda000bf05270 */
[----:B------:R-:W-:Y:S05]  /*06d0*/  @!P0 BRA `(.L_x_44) ;  /* 0x0000000000388947 */ /* 0x000fea0003800000 */
[----:B------:R-:W-:Y:S01]  /*06e0*/  MOV R9, R11 ;  /* 0x0000000b00097202 */ /* 0x000fe20000000f00 */
[----:B------:R-:W-:Y:S06]  /*06f0*/  BRA `(.L_x_49) ;  /* 0xfffffffc00107947 */ /* 0x000fec000383ffff */
.L_x_45:
[----:B------:R-:W0:Y:S01]  /*0700*/  LDC.64 R6, c[0x0][0x388] ;  /* 0x0000e200ff067b82 */ /* 0x000e220000000a00 */
[----:B------:R-:W-:Y:S01]  /*0710*/  IMAD.MOV.U32 R0, RZ, RZ, RZ ;  /* 0x000000ffff007224 */ /* 0x000fe200078e00ff */
[----:B------:R-:W1:Y:S01]  /*0720*/  LDCU UR5, c[0x0][0x394] ;  /* 0x00007280ff0577ac */ /* 0x000e620008000800 */
[----:B0-----:R-:W-:-:S04]  /*0730*/  FMUL R3, R7, R7 ;  /* 0x0000000707037220 */ /* 0x001fc80000400000 */
[----:B------:R-:W-:-:S05]  /*0740*/  FFMA R3, R6, R6, R3 ;  /* 0x0000000606037223 */ /* 0x000fca0000000003 */
[----:B------:R-:W-:Y:S01]  /*0750*/  FSETP.GTU.AND P0, PT, R3, 4, PT ;  /* 0x408000000300780b */ /* 0x000fe20003f0c000 */
[----:B-1----:R-:W-:-:S12]  /*0760*/  HFMA2 R3, -RZ, RZ, 0, 0 ;  /* 0x00000000ff037431 */ /* 0x002fd800000001ff */
.L_x_50:
[----:B------:R-:W-:Y:S05]  /*0770*/  @P0 BRA `(.L_x_44) ;  /* 0x0000000000100947 */ /* 0x000fea0003800000 */
[----:B------:R-:W-:Y:S01]  /*0780*/  IMAD.IADD R0, R0, 0x1, R3 ;  /* 0x0000000100007824 */ /* 0x000fe200078e0203 */
[----:B------:R-:W-:-:S04]  /*0790*/  IADD3 R3, PT, PT, R3, 0x1, RZ ;  /* 0x0000000103037810 */ /* 0x000fc80007ffe0ff */
[----:B------:R-:W-:-:S13]  /*07a0*/  ISETP.NE.AND P1, PT, R3, UR5, PT ;  /* 0x0000000503007c0c */ /* 0x000fda000bf25270 */
[----:B------:R-:W-:Y:S05]  /*07b0*/  @P1 BRA `(.L_x_50) ;  /* 0xfffffffc00ec1947 */ /* 0x000fea000383ffff */
.L_x_44:
[----:B------:R-:W0:Y:S01]  /*07c0*/  LDC.64 R6, c[0x0][0x380] ;  /* 0x0000e000ff067b82 */ /* 0x000e220000000a00 */
[----:B------:R-:W-:-:S04]  /*07d0*/  IMAD R3, R5, R2, UR4 ;  /* 0x0000000405037e24 */ /* 0x000fc8000f8e0202 */
[----:B0-----:R-:W-:-:S05]  /*07e0*/  IMAD.WIDE.U32 R2, R3, 0x4, R6 ;  /* 0x0000000403027825 */ /* 0x001fca00078e0006 */
[----:B------:R-:W-:Y:S01]  /*07f0*/  STG.E desc[UR6][R2.64], R0 ;  /* 0x0000000002007986 */ /* 0x000fe2000c101906 */
[----:B------:R-:W-:Y:S05]  /*0800*/  EXIT ;  /* 0x000000000000794d */ /* 0x000fea0003800000 */
        .weak           $__internal_1_$__cuda_sm3x_div_rn_noftz_f32_slowpath
        .type           $__internal_1_$__cuda_sm3x_div_rn_noftz_f32_slowpath,@function
        .size           $__internal_1_$__cuda_sm3x_div_rn_noftz_f32_slowpath,(.L_x_61 - $__internal_1_$__cuda_sm3x_div_rn_noftz_f32_slowpath)
$__internal_1_$__cuda_sm3x_div_rn_noftz_f32_slowpath:
[--C-:B------:R-:W-:Y:S01]  /*0810*/  SHF.R.U32.HI R11, RZ, 0x17, R3.reuse ;  /* 0x00000017ff0b7819 */ /* 0x100fe20000011603 */
[----:B------:R-:W-:Y:S01]  /*0820*/  IMAD.MOV.U32 R13, RZ, RZ, R3 ;  /* 0x000000ffff0d7224 */ /* 0x000fe200078e0003 */
[----:B------:R-:W-:Y:S02]  /*0830*/  SHF.R.U32.HI R9, RZ, 0x17, R0 ;  /* 0x00000017ff097819 */ /* 0x000fe40000011600 */
[----:B------:R-:W-:Y:S02]  /*0840*/  LOP3.LUT R11, R11, 0xff, RZ, 0xc0, !PT ;  /* 0x000000ff0b0b7812 */ /* 0x000fe400078ec0ff */
[----:B------:R-:W-:-:S03]  /*0850*/  LOP3.LUT R16, R9, 0xff, RZ, 0xc0, !PT ;  /* 0x000000ff09107812 */ /* 0x000fc600078ec0ff */
[----:B------:R-:W-:Y:S01]  /*0860*/  VIADD R14, R11, 0xffffffff ;  /* 0xffffffff0b0e7836 */ /* 0x000fe20000000000 */
[----:B------:R-:W-:-:S04]  /*0870*/  IADD3 R12, PT, PT, R16, -0x1, RZ ;  /* 0xffffffff100c7810 */ /* 0x000fc80007ffe0ff */
[----:B------:R-:W-:-:S04]  /*0880*/  ISETP.GT.U32.AND P0, PT, R14, 0xfd, PT ;  /* 0x000000fd0e00780c */ /* 0x000fc80003f04070 */
[----:B------:R-:W-:-:S13]  /*0890*/  ISETP.GT.U32.OR P0, PT, R12, 0xfd, P0 ;  /* 0x000000fd0c00780c */ /* 0x000fda0000704470 */
[----:B------:R-:W-:Y:S01]  /*08a0*/  @!P0 MOV R9, RZ ;  /* 0x000000ff00098202 */ /* 0x000fe20000000f00 */
        /* <DEDUP_REMOVED lines=19> */
[----:B------:R-:W-:Y:S01]  /*09e0*/  @P0 IMAD.MOV.U32 R9, RZ, RZ, RZ ;  /* 0x000000ffff090224 */ /* 0x000fe200078e00ff */
[----:B------:R-:W-:Y:S01]  /*09f0*/  @!P0 MOV R9, 0xffffffc0 ;  /* 0xffffffc000098802 */ /* 0x000fe20000000f00 */
[----:B------:R-:W-:Y:S01]  /*0a00*/  @!P0 FFMA R0, R0, 1.84467440737095516160e+19, RZ ;  /* 0x5f80000000008823 */ /* 0x000fe200000000ff */
[----:B------:R-:W-:-:S03]  /*0a10*/  @!P1 FFMA R13, R3, 1.84467440737095516160e+19, RZ ;  /* 0x5f800000030d9823 */ /* 0x000fc600000000ff */
[----:B------:R-:W-:-:S07]  /*0a20*/  @!P1 VIADD R9, R9, 0x40 ;  /* 0x0000004009099836 */ /* 0x000fce0000000000 */
.L_x_51:
[----:B------:R-:W-:-:S04]  /*0a30*/  LEA R12, R11, 0xc0800000, 0x17 ;  /* 0xc08000000b0c7811 */ /* 0x000fc800078eb8ff */
[----:B------:R-:W-:Y:S01]  /*0a40*/  IADD3 R13, PT, PT, -R12, R13, RZ ;  /* 0x0000000d0c0d7210 */ /* 0x000fe20007ffe1ff */
[----:B------:R-:W-:-:S03]  /*0a50*/  VIADD R12, R16, 0xffffff81 ;  /* 0xffffff81100c7836 */ /* 0x000fc60000000000 */
[----:B------:R-:W0:Y:S01]  /*0a60*/  MUFU.RCP R14, R13 ;  /* 0x0000000d000e7308 */ /* 0x000e220000001000 */
[----:B------:R-:W-:Y:S01]  /*0a70*/  FADD.FTZ R15, -R13, -RZ ;  /* 0x800000ff0d0f7221 */ /* 0x000fe20000010100 */
[C---:B------:R-:W-:Y:S01]  /*0a80*/  IMAD R0, R12.reuse, -0x800000, R0 ;  /* 0xff8000000c007824 */ /* 0x040fe200078e0200 */
[----:B------:R-:W-:-:S04]  /*0a90*/  IADD3 R12, PT, PT, R12, 0x7f, -R11 ;  /* 0x0000007f0c0c7810 */ /* 0x000fc80007ffe80b */
[----:B------:R-:W-:Y:S01]  /*0aa0*/  IADD3 R12, PT, PT, R12, R9, RZ ;  /* 0x000000090c0c7210 */ /* 0x000fe20007ffe0ff */
        /* <DEDUP_REMOVED lines=8> */
[----:B------:R-:W-:-:S04]  /*0b30*/  LOP3.LUT R11, R11, 0xff, RZ, 0xc0, !PT ;  /* 0x000000ff0b0b7812 */ /* 0x000fc800078ec0ff */
[----:B------:R-:W-:-:S05]  /*0b40*/  IADD3 R13, PT, PT, R11, R12, RZ ;  /* 0x0000000c0b0d7210 */ /* 0x000fca0007ffe0ff */
        /* <DEDUP_REMOVED lines=16> */
[----:B------:R-:W-:Y:S02]  /*0c50*/  IADD3 R14, PT, PT, R13, 0x20, RZ ;  /* 0x000000200d0e7810 */ /* 0x000fe40007ffe0ff */
[----:B------:R-:W-:-:S02]  /*0c60*/  LOP3.LUT R11, R11, 0x800000, RZ, 0xfc, !PT ;  /* 0x008000000b0b7812 */ /* 0x000fc400078efcff */
[----:B------:R-:W-:Y:S02]  /*0c70*/  IADD3 R13, PT, PT, -R13, RZ, RZ ;  /* 0x000000ff0d0d7210 */ /* 0x000fe40007ffe1ff */
[----:B------:R-:W-:Y:S02]  /*0c80*/  SHF.L.U32 R14, R11, R14, RZ ;  /* 0x0000000e0b0e7219 */ /* 0x000fe400000006ff */
[----:B------:R-:W-:Y:S02]  /*0c90*/  FSETP.NEU.FTZ.AND P0, PT, R9, R12, PT ;  /* 0x0000000c0900720b */ /* 0x000fe40003f1d000 */
[----:B------:R-:W-:Y:S02]  /*0ca0*/  SEL R12, R13, RZ, P2 ;  /* 0x000000ff0d0c7207 */ /* 0x000fe40001000000 */
[----:B------:R-:W-:Y:S02]  /*0cb0*/  ISETP.NE.AND P1, PT, R14, RZ, P1 ;  /* 0x000000ff0e00720c */ /* 0x000fe40000f25270 */
[----:B------:R-:W-:-:S02]  /*0cc0*/  SHF.R.U32.HI R12, RZ, R12, R11 ;  /* 0x0000000cff0c7219 */ /* 0x000fc4000001160b */
[----:B------:R-:W-:Y:S02]  /*0cd0*/  PLOP3.LUT P0, PT, P0, P1, PT, 0xf8, 0x8f ;  /* 0x00000000008f781c */ /* 0x000fe40000703f70 */
[----:B------:R-:W-:Y:S02]  /*0ce0*/  SHF.R.U32.HI R14, RZ, 0x1, R12 ;  /* 0x00000001ff0e7819 */ /* 0x000fe4000001160c */
[----:B------:R-:W-:-:S04]  /*0cf0*/  SEL R9, RZ, 0x1, !P0 ;  /* 0x00000001ff097807 */ /* 0x000fc80004000000 */
[----:B------:R-:W-:-:S04]  /*0d00*/  LOP3.LUT R9, R9, 0x1, R14, 0xf8, !PT ;  /* 0x0000000109097812 */ /* 0x000fc800078ef80e */
[----:B------:R-:W-:-:S05]  /*0d10*/  LOP3.LUT R9, R9, R12, RZ, 0xc0, !PT ;  /* 0x0000000c09097212 */ /* 0x000fca00078ec0ff */
[----:B------:R-:W-:-:S05]  /*0d20*/  IMAD.IADD R9, R14, 0x1, R9 ;  /* 0x000000010e097824 */ /* 0x000fca00078e0209 */
[----:B------:R-:W-:Y:S01]  /*0d30*/  LOP3.LUT R0, R9, R0, RZ, 0xfc, !PT ;  /* 0x0000000009007212 */ /* 0x000fe200078efcff */
[----:B------:R-:W-:Y:S06]  /*0d40*/  BRA `(.L_x_58) ;  /* 0x0000000000347947 */ /* 0x000fec0003800000 */
.L_x_57:
[----:B------:R-:W-:-:S04]  /*0d50*/  LOP3.LUT R0, R0, 0x80000000, RZ, 0xc0, !PT ;  /* 0x8000000000007812 */ /* 0x000fc800078ec0ff */
[----:B------:R-:W-:Y:S01]  /*0d60*/  LOP3.LUT R0, R0, 0x7f800000, RZ, 0xfc, !PT ;  /* 0x7f80000000007812 */ /* 0x000fe200078efcff */
[----:B------:R-:W-:Y:S06]  /*0d70*/  BRA `(.L_x_58) ;  /* 0x0000000000287947 */ /* 0x000fec0003800000 */
.L_x_56:
[----:B------:R-:W-:Y:S01]  /*0d80*/  LEA R0, R12, R0, 0x17 ;  /* 0x000000000c007211 */ /* 0x000fe200078eb8ff */
[----:B------:R-:W-:Y:S06]  /*0d90*/  BRA `(.L_x_58) ;  /* 0x0000000000207947 */ /* 0x000fec0003800000 */
.L_x_55:
[----:B------:R-:W-:-:S04]  /*0da0*/  LOP3.LUT R0, R13, 0x80000000, R0, 0x48, !PT ;  /* 0x800000000d007812 */ /* 0x000fc800078e4800 */
[----:B------:R-:W-:Y:S01]  /*0db0*/  LOP3.LUT R0, R0, 0x7f800000, RZ, 0xfc, !PT ;  /* 0x7f80000000007812 */ /* 0x000fe200078efcff */
[----:B------:R-:W-:Y:S06]  /*0dc0*/  BRA `(.L_x_58) ;  /* 0x0000000000147947 */ /* 0x000fec0003800000 */
.L_x_54:
[----:B------:R-:W-:Y:S01]  /*0dd0*/  LOP3.LUT R0, R13, 0x80000000, R0, 0x48, !PT ;  /* 0x800000000d007812 */ /* 0x000fe200078e4800 */
[----:B------:R-:W-:Y:S06]  /*0de0*/  BRA `(.L_x_58) ;  /* 0x00000000000c7947 */ /* 0x000fec0003800000 */
.L_x_53:
[----:B------:R-:W0:Y:S01]  /*0df0*/  MUFU.RSQ R0, -QNAN ;  /* 0xffc0000000007908 */ /* 0x000e220000001400 */
[----:B------:R-:W-:Y:S05]  /*0e00*/  BRA `(.L_x_58) ;  /* 0x0000000000047947 */ /* 0x000fea0003800000 */
.L_x_52:
[----:B------:R-:W-:-:S07]  /*0e10*/  FADD.FTZ R0, R0, R3 ;  /* 0x0000000300007221 */ /* 0x000fce0000010000 */
.L_x_58:
[----:B------:R-:W-:-:S04]  /*0e20*/  HFMA2 R11, -RZ, RZ, 0, 0 ;  /* 0x00000000ff0b7431 */ /* 0x000fc800000001ff */
[----:B0-----:R-:W-:Y:S05]  /*0e30*/  RET.REL.NODEC R10 `(_Z18mini_mandel_kernelPjffii) ;  /* 0xfffffff00a707950 */ /* 0x001fea0003c3ffff */
.L_x_59:
        /* <DEDUP_REMOVED lines=12> */
.L_x_61:


//--------------------- .nv.shared._Z8row_calcPjfffii --------------------------
	.section	.nv.shared._Z8row_calcPjfffii,"aw",@nobits
	.sectionflags	@""
	.align	4
.nv.shared._Z8row_calcPjfffii:
	.zero		2048


//--------------------- .nv.shared.reserved.0     --------------------------
	.section	.nv.shared.reserved.0,"aw",@nobits
	.weak		__nv_reservedSMEM_offset_0_alias
	.size		__nv_reservedSMEM_offset_0_alias, 0, 64
	.other		__nv_reservedSMEM_offset_0_alias,@"STO_CUDA_RESERVED_SHARED STV_DEFAULT"
__nv_reservedSMEM_offset_0_alias:
	.zero		0
	.zero		64


//--------------------- .nv.constant0._Z8row_calcPjfffii --------------------------
	.section	.nv.constant0._Z8row_calcPjfffii,"a",@progbits
	.sectionflags	@""
	.align	4
.nv.constant0._Z8row_calcPjfffii:
	.zero		924


//--------------------- .nv.constant0._Z18mini_mandel_kernelPjffii --------------------------
	.section	.nv.constant0._Z18mini_mandel_kernelPjffii,"a",@progbits
	.sectionflags	@""
	.align	4
.nv.constant0._Z18mini_mandel_kernelPjffii:
	.zero		920


//--------------------- SYMBOLS --------------------------

	.type		.nv.reservedSmem.offset0,@object
	.size		.nv.reservedSmem.offset0,0x4
	.type		.nv.reservedSmem.cap,@object
	.size		.nv.reservedSmem.cap,0x4
